//
// Generated by NVIDIA NVVM Compiler
//
// Compiler Build ID: CL-36424714
// Cuda compilation tools, release 13.0, V13.0.88
// Based on NVVM 20.0.0
//

.version 9.0
.target sm_100
.address_size 64

	// .globl	_Z5ew_maPdS_S_di
// _ZZ18partial_sum_devicePdS_S_iE11partial_sum has been demoted
// _ZZ15tile_mmm_devicePdS_S_iE2As has been demoted
// _ZZ15tile_mmm_devicePdS_S_iE2Bs has been demoted

.visible .entry _Z5ew_maPdS_S_di(
	.param .u64 .ptr .align 1 _Z5ew_maPdS_S_di_param_0,
	.param .u64 .ptr .align 1 _Z5ew_maPdS_S_di_param_1,
	.param .u64 .ptr .align 1 _Z5ew_maPdS_S_di_param_2,
	.param .f64 _Z5ew_maPdS_S_di_param_3,
	.param .u32 _Z5ew_maPdS_S_di_param_4
)
{
	.reg .pred 	%p<3>;
	.reg .b32 	%r<11>;
	.reg .b64 	%rd<11>;
	.reg .b64 	%fd<5>;

	ld.param.u64 	%rd4, [_Z5ew_maPdS_S_di_param_0];
	ld.param.u64 	%rd5, [_Z5ew_maPdS_S_di_param_1];
	ld.param.u64 	%rd6, [_Z5ew_maPdS_S_di_param_2];
	ld.param.f64 	%fd1, [_Z5ew_maPdS_S_di_param_3];
	ld.param.u32 	%r6, [_Z5ew_maPdS_S_di_param_4];
	mov.u32 	%r7, %tid.x;
	mov.u32 	%r8, %ctaid.x;
	mov.u32 	%r1, %ntid.x;
	mad.lo.s32 	%r10, %r8, %r1, %r7;
	setp.ge.s32 	%p1, %r10, %r6;
	@%p1 bra 	$L__BB0_3;
	mov.u32 	%r9, %nctaid.x;
	mul.lo.s32 	%r3, %r1, %r9;
	cvta.to.global.u64 	%rd1, %rd5;
	cvta.to.global.u64 	%rd2, %rd6;
	cvta.to.global.u64 	%rd3, %rd4;
$L__BB0_2:
	mul.wide.s32 	%rd7, %r10, 8;
	add.s64 	%rd8, %rd1, %rd7;
	ld.global.f64 	%fd2, [%rd8];
	add.s64 	%rd9, %rd2, %rd7;
	ld.global.f64 	%fd3, [%rd9];
	fma.rn.f64 	%fd4, %fd1, %fd3, %fd2;
	add.s64 	%rd10, %rd3, %rd7;
	st.global.f64 	[%rd10], %fd4;
	add.s32 	%r10, %r10, %r3;
	setp.lt.s32 	%p2, %r10, %r6;
	@%p2 bra 	$L__BB0_2;
$L__BB0_3:
	ret;

}
	// .globl	_Z18partial_sum_devicePdS_S_i
.visible .entry _Z18partial_sum_devicePdS_S_i(
	.param .u64 .ptr .align 1 _Z18partial_sum_devicePdS_S_i_param_0,
	.param .u64 .ptr .align 1 _Z18partial_sum_devicePdS_S_i_param_1,
	.param .u64 .ptr .align 1 _Z18partial_sum_devicePdS_S_i_param_2,
	.param .u32 _Z18partial_sum_devicePdS_S_i_param_3
)
{
	.reg .pred 	%p<7>;
	.reg .b32 	%r<19>;
	.reg .b64 	%rd<12>;
	.reg .b64 	%fd<14>;
	// demoted variable
	.shared .align 8 .b8 _ZZ18partial_sum_devicePdS_S_iE11partial_sum[2048];
	ld.param.u64 	%rd3, [_Z18partial_sum_devicePdS_S_i_param_0];
	ld.param.u64 	%rd4, [_Z18partial_sum_devicePdS_S_i_param_1];
	ld.param.u64 	%rd5, [_Z18partial_sum_devicePdS_S_i_param_2];
	ld.param.u32 	%r11, [_Z18partial_sum_devicePdS_S_i_param_3];
	mov.u32 	%r1, %tid.x;
	mov.u32 	%r2, %ctaid.x;
	mov.u32 	%r18, %ntid.x;
	mad.lo.s32 	%r17, %r2, %r18, %r1;
	setp.ge.s32 	%p1, %r17, %r11;
	mov.f64 	%fd13, 0d0000000000000000;
	@%p1 bra 	$L__BB1_3;
	mov.u32 	%r12, %nctaid.x;
	mul.lo.s32 	%r5, %r18, %r12;
	cvta.to.global.u64 	%rd1, %rd4;
	cvta.to.global.u64 	%rd2, %rd5;
	mov.f64 	%fd13, 0d0000000000000000;
$L__BB1_2:
	mul.wide.s32 	%rd6, %r17, 8;
	add.s64 	%rd7, %rd1, %rd6;
	ld.global.f64 	%fd6, [%rd7];
	add.s64 	%rd8, %rd2, %rd6;
	ld.global.f64 	%fd7, [%rd8];
	fma.rn.f64 	%fd13, %fd6, %fd7, %fd13;
	add.s32 	%r17, %r17, %r5;
	setp.lt.s32 	%p2, %r17, %r11;
	@%p2 bra 	$L__BB1_2;
$L__BB1_3:
	shl.b32 	%r13, %r1, 3;
	mov.u32 	%r14, _ZZ18partial_sum_devicePdS_S_iE11partial_sum;
	add.s32 	%r8, %r14, %r13;
	st.shared.f64 	[%r8], %fd13;
	bar.sync 	0;
	setp.lt.u32 	%p3, %r18, 2;
	@%p3 bra 	$L__BB1_7;
$L__BB1_4:
	shr.u32 	%r10, %r18, 1;
	setp.ge.u32 	%p4, %r1, %r10;
	@%p4 bra 	$L__BB1_6;
	shl.b32 	%r15, %r10, 3;
	add.s32 	%r16, %r8, %r15;
	ld.shared.f64 	%fd8, [%r16];
	ld.shared.f64 	%fd9, [%r8];
	add.f64 	%fd10, %fd8, %fd9;
	st.shared.f64 	[%r8], %fd10;
$L__BB1_6:
	bar.sync 	0;
	setp.gt.u32 	%p5, %r18, 3;
	mov.u32 	%r18, %r10;
	@%p5 bra 	$L__BB1_4;
$L__BB1_7:
	setp.ne.s32 	%p6, %r1, 0;
	@%p6 bra 	$L__BB1_9;
	ld.shared.f64 	%fd11, [_ZZ18partial_sum_devicePdS_S_iE11partial_sum];
	cvta.to.global.u64 	%rd9, %rd3;
	mul.wide.u32 	%rd10, %r2, 8;
	add.s64 	%rd11, %rd9, %rd10;
	st.global.f64 	[%rd11], %fd11;
$L__BB1_9:
	ret;

}
	// .globl	_Z18mat_vec_mul_devicePdS_S_i
.visible .entry _Z18mat_vec_mul_devicePdS_S_i(
	.param .u64 .ptr .align 1 _Z18mat_vec_mul_devicePdS_S_i_param_0,
	.param .u64 .ptr .align 1 _Z18mat_vec_mul_devicePdS_S_i_param_1,
	.param .u64 .ptr .align 1 _Z18mat_vec_mul_devicePdS_S_i_param_2,
	.param .u32 _Z18mat_vec_mul_devicePdS_S_i_param_3
)
{
	.reg .pred 	%p<14>;
	.reg .b32 	%r<40>;
	.reg .b64 	%rd<31>;
	.reg .b64 	%fd<115>;

	ld.param.u64 	%rd10, [_Z18mat_vec_mul_devicePdS_S_i_param_0];
	ld.param.u64 	%rd11, [_Z18mat_vec_mul_devicePdS_S_i_param_1];
	ld.param.u64 	%rd12, [_Z18mat_vec_mul_devicePdS_S_i_param_2];
	ld.param.u32 	%r24, [_Z18mat_vec_mul_devicePdS_S_i_param_3];
	cvta.to.global.u64 	%rd1, %rd12;
	cvta.to.global.u64 	%rd2, %rd11;
	cvta.to.global.u64 	%rd3, %rd10;
	mov.u32 	%r25, %tid.x;
	mov.u32 	%r26, %ctaid.x;
	mov.u32 	%r1, %ntid.x;
	mad.lo.s32 	%r33, %r26, %r1, %r25;
	setp.ge.s32 	%p1, %r33, %r24;
	@%p1 bra 	$L__BB2_18;
	setp.gt.s32 	%p2, %r24, 0;
	mov.u32 	%r27, %nctaid.x;
	mul.lo.s32 	%r3, %r1, %r27;
	@%p2 bra 	$L__BB2_2;
	bra.uni 	$L__BB2_17;
$L__BB2_2:
	and.b32  	%r4, %r24, 15;
	add.s32 	%r5, %r4, -1;
	and.b32  	%r6, %r24, 7;
	and.b32  	%r7, %r24, 2147483632;
	and.b32  	%r8, %r24, 3;
	neg.s32 	%r9, %r7;
	add.s64 	%rd4, %rd2, 64;
$L__BB2_3:
	setp.lt.u32 	%p4, %r24, 16;
	mul.lo.s32 	%r11, %r33, %r24;
	mov.f64 	%fd114, 0d0000000000000000;
	mov.b32 	%r37, 0;
	@%p4 bra 	$L__BB2_6;
	add.s64 	%rd30, %rd1, 64;
	mov.f64 	%fd114, 0d0000000000000000;
	mov.u32 	%r34, %r11;
	mov.u32 	%r35, %r9;
$L__BB2_5:
	.pragma "nounroll";
	mul.wide.s32 	%rd16, %r34, 8;
	add.s64 	%rd17, %rd4, %rd16;
	ld.global.f64 	%fd18, [%rd17+-64];
	ld.global.f64 	%fd19, [%rd30+-64];
	fma.rn.f64 	%fd20, %fd18, %fd19, %fd114;
	ld.global.f64 	%fd21, [%rd17+-56];
	ld.global.f64 	%fd22, [%rd30+-56];
	fma.rn.f64 	%fd23, %fd21, %fd22, %fd20;
	ld.global.f64 	%fd24, [%rd17+-48];
	ld.global.f64 	%fd25, [%rd30+-48];
	fma.rn.f64 	%fd26, %fd24, %fd25, %fd23;
	ld.global.f64 	%fd27, [%rd17+-40];
	ld.global.f64 	%fd28, [%rd30+-40];
	fma.rn.f64 	%fd29, %fd27, %fd28, %fd26;
	ld.global.f64 	%fd30, [%rd17+-32];
	ld.global.f64 	%fd31, [%rd30+-32];
	fma.rn.f64 	%fd32, %fd30, %fd31, %fd29;
	ld.global.f64 	%fd33, [%rd17+-24];
	ld.global.f64 	%fd34, [%rd30+-24];
	fma.rn.f64 	%fd35, %fd33, %fd34, %fd32;
	ld.global.f64 	%fd36, [%rd17+-16];
	ld.global.f64 	%fd37, [%rd30+-16];
	fma.rn.f64 	%fd38, %fd36, %fd37, %fd35;
	ld.global.f64 	%fd39, [%rd17+-8];
	ld.global.f64 	%fd40, [%rd30+-8];
	fma.rn.f64 	%fd41, %fd39, %fd40, %fd38;
	ld.global.f64 	%fd42, [%rd17];
	ld.global.f64 	%fd43, [%rd30];
	fma.rn.f64 	%fd44, %fd42, %fd43, %fd41;
	ld.global.f64 	%fd45, [%rd17+8];
	ld.global.f64 	%fd46, [%rd30+8];
	fma.rn.f64 	%fd47, %fd45, %fd46, %fd44;
	ld.global.f64 	%fd48, [%rd17+16];
	ld.global.f64 	%fd49, [%rd30+16];
	fma.rn.f64 	%fd50, %fd48, %fd49, %fd47;
	ld.global.f64 	%fd51, [%rd17+24];
	ld.global.f64 	%fd52, [%rd30+24];
	fma.rn.f64 	%fd53, %fd51, %fd52, %fd50;
	ld.global.f64 	%fd54, [%rd17+32];
	ld.global.f64 	%fd55, [%rd30+32];
	fma.rn.f64 	%fd56, %fd54, %fd55, %fd53;
	ld.global.f64 	%fd57, [%rd17+40];
	ld.global.f64 	%fd58, [%rd30+40];
	fma.rn.f64 	%fd59, %fd57, %fd58, %fd56;
	ld.global.f64 	%fd60, [%rd17+48];
	ld.global.f64 	%fd61, [%rd30+48];
	fma.rn.f64 	%fd62, %fd60, %fd61, %fd59;
	ld.global.f64 	%fd63, [%rd17+56];
	ld.global.f64 	%fd64, [%rd30+56];
	fma.rn.f64 	%fd114, %fd63, %fd64, %fd62;
	add.s32 	%r35, %r35, 16;
	add.s32 	%r34, %r34, 16;
	add.s64 	%rd30, %rd30, 128;
	setp.ne.s32 	%p5, %r35, 0;
	mov.u32 	%r37, %r7;
	@%p5 bra 	$L__BB2_5;
$L__BB2_6:
	setp.eq.s32 	%p6, %r4, 0;
	@%p6 bra 	$L__BB2_16;
	setp.lt.u32 	%p7, %r5, 7;
	@%p7 bra 	$L__BB2_9;
	add.s32 	%r29, %r37, %r11;
	mul.wide.s32 	%rd18, %r29, 8;
	add.s64 	%rd19, %rd2, %rd18;
	ld.global.f64 	%fd66, [%rd19];
	mul.wide.u32 	%rd20, %r37, 8;
	add.s64 	%rd21, %rd1, %rd20;
	ld.global.f64 	%fd67, [%rd21];
	fma.rn.f64 	%fd68, %fd66, %fd67, %fd114;
	ld.global.f64 	%fd69, [%rd19+8];
	ld.global.f64 	%fd70, [%rd21+8];
	fma.rn.f64 	%fd71, %fd69, %fd70, %fd68;
	ld.global.f64 	%fd72, [%rd19+16];
	ld.global.f64 	%fd73, [%rd21+16];
	fma.rn.f64 	%fd74, %fd72, %fd73, %fd71;
	ld.global.f64 	%fd75, [%rd19+24];
	ld.global.f64 	%fd76, [%rd21+24];
	fma.rn.f64 	%fd77, %fd75, %fd76, %fd74;
	ld.global.f64 	%fd78, [%rd19+32];
	ld.global.f64 	%fd79, [%rd21+32];
	fma.rn.f64 	%fd80, %fd78, %fd79, %fd77;
	ld.global.f64 	%fd81, [%rd19+40];
	ld.global.f64 	%fd82, [%rd21+40];
	fma.rn.f64 	%fd83, %fd81, %fd82, %fd80;
	ld.global.f64 	%fd84, [%rd19+48];
	ld.global.f64 	%fd85, [%rd21+48];
	fma.rn.f64 	%fd86, %fd84, %fd85, %fd83;
	ld.global.f64 	%fd87, [%rd19+56];
	ld.global.f64 	%fd88, [%rd21+56];
	fma.rn.f64 	%fd114, %fd87, %fd88, %fd86;
	add.s32 	%r37, %r37, 8;
$L__BB2_9:
	setp.eq.s32 	%p8, %r6, 0;
	@%p8 bra 	$L__BB2_16;
	add.s32 	%r30, %r6, -1;
	setp.lt.u32 	%p9, %r30, 3;
	@%p9 bra 	$L__BB2_12;
	add.s32 	%r31, %r37, %r11;
	mul.wide.s32 	%rd22, %r31, 8;
	add.s64 	%rd23, %rd2, %rd22;
	ld.global.f64 	%fd90, [%rd23];
	mul.wide.u32 	%rd24, %r37, 8;
	add.s64 	%rd25, %rd1, %rd24;
	ld.global.f64 	%fd91, [%rd25];
	fma.rn.f64 	%fd92, %fd90, %fd91, %fd114;
	ld.global.f64 	%fd93, [%rd23+8];
	ld.global.f64 	%fd94, [%rd25+8];
	fma.rn.f64 	%fd95, %fd93, %fd94, %fd92;
	ld.global.f64 	%fd96, [%rd23+16];
	ld.global.f64 	%fd97, [%rd25+16];
	fma.rn.f64 	%fd98, %fd96, %fd97, %fd95;
	ld.global.f64 	%fd99, [%rd23+24];
	ld.global.f64 	%fd100, [%rd25+24];
	fma.rn.f64 	%fd114, %fd99, %fd100, %fd98;
	add.s32 	%r37, %r37, 4;
$L__BB2_12:
	setp.eq.s32 	%p10, %r8, 0;
	@%p10 bra 	$L__BB2_16;
	setp.eq.s32 	%p11, %r8, 1;
	add.s32 	%r32, %r37, %r11;
	mul.wide.s32 	%rd26, %r32, 8;
	add.s64 	%rd8, %rd2, %rd26;
	ld.global.f64 	%fd101, [%rd8];
	mul.wide.u32 	%rd27, %r37, 8;
	add.s64 	%rd9, %rd1, %rd27;
	ld.global.f64 	%fd102, [%rd9];
	fma.rn.f64 	%fd114, %fd101, %fd102, %fd114;
	@%p11 bra 	$L__BB2_16;
	setp.eq.s32 	%p12, %r8, 2;
	ld.global.f64 	%fd103, [%rd8+8];
	ld.global.f64 	%fd104, [%rd9+8];
	fma.rn.f64 	%fd114, %fd103, %fd104, %fd114;
	@%p12 bra 	$L__BB2_16;
	ld.global.f64 	%fd105, [%rd8+16];
	ld.global.f64 	%fd106, [%rd9+16];
	fma.rn.f64 	%fd114, %fd105, %fd106, %fd114;
$L__BB2_16:
	mul.wide.s32 	%rd28, %r33, 8;
	add.s64 	%rd29, %rd3, %rd28;
	st.global.f64 	[%rd29], %fd114;
	add.s32 	%r33, %r33, %r3;
	setp.lt.s32 	%p13, %r33, %r24;
	@%p13 bra 	$L__BB2_3;
	bra.uni 	$L__BB2_18;
$L__BB2_17:
	mul.wide.s32 	%rd13, %r33, 8;
	add.s64 	%rd14, %rd3, %rd13;
	mov.b64 	%rd15, 0;
	st.global.u64 	[%rd14], %rd15;
	add.s32 	%r33, %r33, %r3;
	setp.lt.s32 	%p3, %r33, %r24;
	@%p3 bra 	$L__BB2_17;
$L__BB2_18:
	ret;

}
	// .globl	_Z15tile_mmm_devicePdS_S_i
.visible .entry _Z15tile_mmm_devicePdS_S_i(
	.param .u64 .ptr .align 1 _Z15tile_mmm_devicePdS_S_i_param_0,
	.param .u64 .ptr .align 1 _Z15tile_mmm_devicePdS_S_i_param_1,
	.param .u64 .ptr .align 1 _Z15tile_mmm_devicePdS_S_i_param_2,
	.param .u32 _Z15tile_mmm_devicePdS_S_i_param_3
)
{
	.reg .pred 	%p<8>;
	.reg .b32 	%r<48>;
	.reg .b64 	%rd<13>;
	.reg .b64 	%fd<63>;
	// demoted variable
	.shared .align 8 .b8 _ZZ15tile_mmm_devicePdS_S_iE2As[2048];
	// demoted variable
	.shared .align 8 .b8 _ZZ15tile_mmm_devicePdS_S_iE2Bs[2048];
	ld.param.u64 	%rd3, [_Z15tile_mmm_devicePdS_S_i_param_0];
	ld.param.u64 	%rd4, [_Z15tile_mmm_devicePdS_S_i_param_1];
	ld.param.u64 	%rd5, [_Z15tile_mmm_devicePdS_S_i_param_2];
	ld.param.u32 	%r26, [_Z15tile_mmm_devicePdS_S_i_param_3];
	mov.u32 	%r1, %ctaid.y;
	shl.b32 	%r27, %r1, 4;
	mov.u32 	%r2, %tid.y;
	add.s32 	%r3, %r27, %r2;
	mov.u32 	%r4, %ctaid.x;
	shl.b32 	%r5, %r4, 4;
	mov.u32 	%r6, %tid.x;
	add.s32 	%r7, %r5, %r6;
	setp.lt.s32 	%p1, %r26, 1;
	mov.f64 	%fd62, 0d0000000000000000;
	@%p1 bra 	$L__BB3_7;
	add.s32 	%r28, %r26, 15;
	shr.u32 	%r29, %r28, 4;
	shl.b32 	%r30, %r2, 7;
	mov.u32 	%r31, _ZZ15tile_mmm_devicePdS_S_iE2As;
	add.s32 	%r8, %r31, %r30;
	shl.b32 	%r32, %r6, 3;
	add.s32 	%r9, %r8, %r32;
	mov.u32 	%r33, _ZZ15tile_mmm_devicePdS_S_iE2Bs;
	add.s32 	%r11, %r33, %r32;
	add.s32 	%r10, %r11, %r30;
	neg.s32 	%r47, %r29;
	mad.lo.s32 	%r34, %r2, %r26, %r6;
	add.s32 	%r46, %r34, %r5;
	shl.b32 	%r14, %r26, 4;
	mad.lo.s32 	%r44, %r26, %r3, %r6;
	cvta.to.global.u64 	%rd1, %rd4;
	cvta.to.global.u64 	%rd2, %rd5;
	mov.f64 	%fd62, 0d0000000000000000;
	mov.u32 	%r43, %r6;
	mov.u32 	%r45, %r2;
$L__BB3_2:
	max.u32 	%r36, %r43, %r3;
	setp.ge.u32 	%p2, %r36, %r26;
	mov.f64 	%fd60, 0d0000000000000000;
	@%p2 bra 	$L__BB3_4;
	mul.wide.u32 	%rd6, %r44, 8;
	add.s64 	%rd7, %rd1, %rd6;
	ld.global.f64 	%fd60, [%rd7];
$L__BB3_4:
	setp.ge.s32 	%p3, %r7, %r26;
	st.shared.f64 	[%r9], %fd60;
	setp.ge.u32 	%p4, %r45, %r26;
	mov.f64 	%fd61, 0d0000000000000000;
	or.pred  	%p5, %p3, %p4;
	@%p5 bra 	$L__BB3_6;
	mul.wide.u32 	%rd8, %r46, 8;
	add.s64 	%rd9, %rd2, %rd8;
	ld.global.f64 	%fd61, [%rd9];
$L__BB3_6:
	st.shared.f64 	[%r10], %fd61;
	bar.sync 	0;
	ld.shared.f64 	%fd12, [%r8];
	ld.shared.f64 	%fd13, [%r11];
	fma.rn.f64 	%fd14, %fd12, %fd13, %fd62;
	ld.shared.f64 	%fd15, [%r8+8];
	ld.shared.f64 	%fd16, [%r11+128];
	fma.rn.f64 	%fd17, %fd15, %fd16, %fd14;
	ld.shared.f64 	%fd18, [%r8+16];
	ld.shared.f64 	%fd19, [%r11+256];
	fma.rn.f64 	%fd20, %fd18, %fd19, %fd17;
	ld.shared.f64 	%fd21, [%r8+24];
	ld.shared.f64 	%fd22, [%r11+384];
	fma.rn.f64 	%fd23, %fd21, %fd22, %fd20;
	ld.shared.f64 	%fd24, [%r8+32];
	ld.shared.f64 	%fd25, [%r11+512];
	fma.rn.f64 	%fd26, %fd24, %fd25, %fd23;
	ld.shared.f64 	%fd27, [%r8+40];
	ld.shared.f64 	%fd28, [%r11+640];
	fma.rn.f64 	%fd29, %fd27, %fd28, %fd26;
	ld.shared.f64 	%fd30, [%r8+48];
	ld.shared.f64 	%fd31, [%r11+768];
	fma.rn.f64 	%fd32, %fd30, %fd31, %fd29;
	ld.shared.f64 	%fd33, [%r8+56];
	ld.shared.f64 	%fd34, [%r11+896];
	fma.rn.f64 	%fd35, %fd33, %fd34, %fd32;
	ld.shared.f64 	%fd36, [%r8+64];
	ld.shared.f64 	%fd37, [%r11+1024];
	fma.rn.f64 	%fd38, %fd36, %fd37, %fd35;
	ld.shared.f64 	%fd39, [%r8+72];
	ld.shared.f64 	%fd40, [%r11+1152];
	fma.rn.f64 	%fd41, %fd39, %fd40, %fd38;
	ld.shared.f64 	%fd42, [%r8+80];
	ld.shared.f64 	%fd43, [%r11+1280];
	fma.rn.f64 	%fd44, %fd42, %fd43, %fd41;
	ld.shared.f64 	%fd45, [%r8+88];
	ld.shared.f64 	%fd46, [%r11+1408];
	fma.rn.f64 	%fd47, %fd45, %fd46, %fd44;
	ld.shared.f64 	%fd48, [%r8+96];
	ld.shared.f64 	%fd49, [%r11+1536];
	fma.rn.f64 	%fd50, %fd48, %fd49, %fd47;
	ld.shared.f64 	%fd51, [%r8+104];
	ld.shared.f64 	%fd52, [%r11+1664];
	fma.rn.f64 	%fd53, %fd51, %fd52, %fd50;
	ld.shared.f64 	%fd54, [%r8+112];
	ld.shared.f64 	%fd55, [%r11+1792];
	fma.rn.f64 	%fd56, %fd54, %fd55, %fd53;
	ld.shared.f64 	%fd57, [%r8+120];
	ld.shared.f64 	%fd58, [%r11+1920];
	fma.rn.f64 	%fd62, %fd57, %fd58, %fd56;
	bar.sync 	0;
	add.s32 	%r47, %r47, 1;
	setp.ne.s32 	%p6, %r47, 0;
	add.s32 	%r46, %r46, %r14;
	add.s32 	%r45, %r45, 16;
	add.s32 	%r44, %r44, 16;
	add.s32 	%r43, %r43, 16;
	@%p6 bra 	$L__BB3_2;
$L__BB3_7:
	max.s32 	%r37, %r3, %r7;
	setp.ge.s32 	%p7, %r37, %r26;
	@%p7 bra 	$L__BB3_9;
	mov.u32 	%r38, %ntid.y;
	mad.lo.s32 	%r39, %r1, %r38, %r2;
	mov.u32 	%r40, %ntid.x;
	mad.lo.s32 	%r41, %r4, %r40, %r6;
	mad.lo.s32 	%r42, %r26, %r39, %r41;
	cvta.to.global.u64 	%rd10, %rd3;
	mul.wide.u32 	%rd11, %r42, 8;
	add.s64 	%rd12, %rd10, %rd11;
	st.global.f64 	[%rd12], %fd62;
$L__BB3_9:
	ret;

}


// ===== COMPILED SASS (sm_100) =====

	.target	sm_100

	.elftype	@"ET_EXEC"


//--------------------- .note.nv.tkinfo           --------------------------
	.section	.note.nv.tkinfo,"",@"SHT_NOTE"
	.sectionflags	@"SHF_NOTE_NV_TKINFO"
	.tkinfo
        /*0018*/ 	.word	0x00000002
        /*0030*/ 	.string	""
        /*0030*/ 	.string	"ptxas"
        /*0030*/ 	.string	"Cuda compilation tools, release 13.0, V13.0.88"
        /*0030*/ 	.string	"Build cuda_13.0.r13.0/compiler.36424714_0"
        /*0030*/ 	.string	"-arch sm_100 -m 64 "



//--------------------- .note.nv.cuinfo           --------------------------
	.section	.note.nv.cuinfo,"",@"SHT_NOTE"
	.sectionflags	@"SHF_NOTE_NV_CUINFO"
        /*0018*/ 	.short	0x0002
        /*001a*/ 	.short	0x0064
        /*001c*/ 	.short	0x0082
	.zero		2


//--------------------- .nv.info                  --------------------------
	.section	.nv.info,"",@"SHT_CUDA_INFO"
	.align	4


	//----- nvinfo : EIATTR_REGCOUNT
	.align		4
        /*0000*/ 	.byte	0x04, 0x2f
        /*0002*/ 	.short	(.L_1 - .L_0)
	.align		4
.L_0:
        /*0004*/ 	.word	index@(_Z5ew_maPdS_S_di)
        /*0008*/ 	.word	0x00000016


	//----- nvinfo : EIATTR_FRAME_SIZE
	.align		4
.L_1:
        /*000c*/ 	.byte	0x04, 0x11
        /*000e*/ 	.short	(.L_3 - .L_2)
	.align		4
.L_2:
        /*0010*/ 	.word	index@(_Z5ew_maPdS_S_di)
        /*0014*/ 	.word	0x00000000


	//----- nvinfo : EIATTR_REGCOUNT
	.align		4
.L_3:
        /*0018*/ 	.byte	0x04, 0x2f
        /*001a*/ 	.short	(.L_5 - .L_4)
	.align		4
.L_4:
        /*001c*/ 	.word	index@(_Z18partial_sum_devicePdS_S_i)
        /*0020*/ 	.word	0x00000012


	//----- nvinfo : EIATTR_FRAME_SIZE
	.align		4
.L_5:
        /*0024*/ 	.byte	0x04, 0x11
        /*0026*/ 	.short	(.L_7 - .L_6)
	.align		4
.L_6:
        /*0028*/ 	.word	index@(_Z18partial_sum_devicePdS_S_i)
        /*002c*/ 	.word	0x00000000


	//----- nvinfo : EIATTR_REGCOUNT
	.align		4
.L_7:
        /*0030*/ 	.byte	0x04, 0x2f
        /*0032*/ 	.short	(.L_9 - .L_8)
	.align		4
.L_8:
        /*0034*/ 	.word	index@(_Z18mat_vec_mul_devicePdS_S_i)
        /*0038*/ 	.word	0x00000020


	//----- nvinfo : EIATTR_FRAME_SIZE
	.align		4
.L_9:
        /*003c*/ 	.byte	0x04, 0x11
        /*003e*/ 	.short	(.L_11 - .L_10)
	.align		4
.L_10:
        /*0040*/ 	.word	index@(_Z18mat_vec_mul_devicePdS_S_i)
        /*0044*/ 	.word	0x00000000


	//----- nvinfo : EIATTR_REGCOUNT
	.align		4
.L_11:
        /*0048*/ 	.byte	0x04, 0x2f
        /*004a*/ 	.short	(.L_13 - .L_12)
	.align		4
.L_12:
        /*004c*/ 	.word	index@(_Z15tile_mmm_devicePdS_S_i)
        /*0050*/ 	.word	0x00000020


	//----- nvinfo : EIATTR_FRAME_SIZE
	.align		4
.L_13:
        /*0054*/ 	.byte	0x04, 0x11
        /*0056*/ 	.short	(.L_15 - .L_14)
	.align		4
.L_14:
        /*0058*/ 	.word	index@(_Z15tile_mmm_devicePdS_S_i)
        /*005c*/ 	.word	0x00000000


	//----- nvinfo : EIATTR_MIN_STACK_SIZE
	.align		4
.L_15:
        /*0060*/ 	.byte	0x04, 0x12
        /*0062*/ 	.short	(.L_17 - .L_16)
	.align		4
.L_16:
        /*0064*/ 	.word	index@(_Z15tile_mmm_devicePdS_S_i)
        /*0068*/ 	.word	0x00000000


	//----- nvinfo : EIATTR_MIN_STACK_SIZE
	.align		4
.L_17:
        /*006c*/ 	.byte	0x04, 0x12
        /*006e*/ 	.short	(.L_19 - .L_18)
	.align		4
.L_18:
        /*0070*/ 	.word	index@(_Z18mat_vec_mul_devicePdS_S_i)
        /*0074*/ 	.word	0x00000000


	//----- nvinfo : EIATTR_MIN_STACK_SIZE
	.align		4
.L_19:
        /*0078*/ 	.byte	0x04, 0x12
        /*007a*/ 	.short	(.L_21 - .L_20)
	.align		4
.L_20:
        /*007c*/ 	.word	index@(_Z18partial_sum_devicePdS_S_i)
        /*0080*/ 	.word	0x00000000


	//----- nvinfo : EIATTR_MIN_STACK_SIZE
	.align		4
.L_21:
        /*0084*/ 	.byte	0x04, 0x12
        /*0086*/ 	.short	(.L_23 - .L_22)
	.align		4
.L_22:
        /*0088*/ 	.word	index@(_Z5ew_maPdS_S_di)
        /*008c*/ 	.word	0x00000000
.L_23:


//--------------------- .nv.compat                --------------------------
	.section	.nv.compat,"",@"SHT_CUDA_COMPAT_INFO"
	.align	4
        /*0000*/ 	.byte	0x02, 0x09, 0x00, 0x00, 0x02, 0x02, 0x01, 0x00, 0x02, 0x05, 0x05, 0x00, 0x03, 0x07, 0x01, 0x01
        /*0010*/ 	.byte	0x02, 0x03, 0x00, 0x00, 0x02, 0x06, 0x01, 0x00, 0x04, 0x0b, 0x08, 0x00, 0x01, 0x00, 0x00, 0x00
        /*0020*/ 	.byte	0x00, 0x00, 0x00, 0x00


//--------------------- .nv.info._Z15tile_mmm_devicePdS_S_i --------------------------
	.section	.nv.info._Z15tile_mmm_devicePdS_S_i,"",@"SHT_CUDA_INFO"
	.sectionflags	@""
	.align	4


	//----- nvinfo : EIATTR_CUDA_API_VERSION
	.align		4
        /*0000*/ 	.byte	0x04, 0x37
        /*0002*/ 	.short	(.L_25 - .L_24)
.L_24:
        /*0004*/ 	.word	0x00000082


	//----- nvinfo : EIATTR_KPARAM_INFO
	.align		4
.L_25:
        /*0008*/ 	.byte	0x04, 0x17
        /*000a*/ 	.short	(.L_27 - .L_26)
.L_26:
        /*000c*/ 	.word	0x00000000
        /*0010*/ 	.short	0x0003
        /*0012*/ 	.short	0x0018
        /*0014*/ 	.byte	0x00, 0xf0, 0x11, 0x00


	//----- nvinfo : EIATTR_KPARAM_INFO
	.align		4
.L_27:
        /*0018*/ 	.byte	0x04, 0x17
        /*001a*/ 	.short	(.L_29 - .L_28)
.L_28:
        /*001c*/ 	.word	0x00000000
        /*0020*/ 	.short	0x0002
        /*0022*/ 	.short	0x0010
        /*0024*/ 	.byte	0x00, 0xf5, 0x21, 0x00


	//----- nvinfo : EIATTR_KPARAM_INFO
	.align		4
.L_29:
        /*0028*/ 	.byte	0x04, 0x17
        /*002a*/ 	.short	(.L_31 - .L_30)
.L_30:
        /*002c*/ 	.word	0x00000000
        /*0030*/ 	.short	0x0001
        /*0032*/ 	.short	0x0008
        /*0034*/ 	.byte	0x00, 0xf5, 0x21, 0x00


	//----- nvinfo : EIATTR_KPARAM_INFO
	.align		4
.L_31:
        /*0038*/ 	.byte	0x04, 0x17
        /*003a*/ 	.short	(.L_33 - .L_32)
.L_32:
        /*003c*/ 	.word	0x00000000
        /*0040*/ 	.short	0x0000
        /*0042*/ 	.short	0x0000
        /*0044*/ 	.byte	0x00, 0xf5, 0x21, 0x00


	//----- nvinfo : EIATTR_SPARSE_MMA_MASK
	.align		4
.L_33:
        /*0048*/ 	.byte	0x03, 0x50
        /*004a*/ 	.short	0x0000


	//----- nvinfo : EIATTR_MAXREG_COUNT
	.align		4
        /*004c*/ 	.byte	0x03, 0x1b
        /*004e*/ 	.short	0x00ff


	//----- nvinfo : EIATTR_NUM_BARRIERS
	.align		4
        /*0050*/ 	.byte	0x02, 0x4c
        /*0052*/ 	.byte	0x01
	.zero		1


	//----- nvinfo : EIATTR_MERCURY_ISA_VERSION
	.align		4
        /*0054*/ 	.byte	0x03, 0x5f
        /*0056*/ 	.short	0x0101


	//----- nvinfo : EIATTR_VRC_CTA_INIT_COUNT
	.align		4
        /*0058*/ 	.byte	0x02, 0x4a
	.zero		1
	.zero		1


	//----- nvinfo : EIATTR_EXIT_INSTR_OFFSETS
	.align		4
        /*005c*/ 	.byte	0x04, 0x1c
        /*005e*/ 	.short	(.L_35 - .L_34)


	//   ....[0]....
.L_34:
        /*0060*/ 	.word	0x00000620


	//   ....[1]....
        /*0064*/ 	.word	0x000006b0


	//----- nvinfo : EIATTR_CBANK_PARAM_SIZE
	.align		4
.L_35:
        /*0068*/ 	.byte	0x03, 0x19
        /*006a*/ 	.short	0x001c


	//----- nvinfo : EIATTR_PARAM_CBANK
	.align		4
        /*006c*/ 	.byte	0x04, 0x0a
        /*006e*/ 	.short	(.L_37 - .L_36)
	.align		4
.L_36:
        /*0070*/ 	.word	index@(.nv.constant0._Z15tile_mmm_devicePdS_S_i)
        /*0074*/ 	.short	0x0380
        /*0076*/ 	.short	0x001c


	//----- nvinfo : EIATTR_SW_WAR
	.align		4
.L_37:
        /*0078*/ 	.byte	0x04, 0x36
        /*007a*/ 	.short	(.L_39 - .L_38)
.L_38:
        /*007c*/ 	.word	0x00000008
.L_39:


//--------------------- .nv.info._Z18mat_vec_mul_devicePdS_S_i --------------------------
	.section	.nv.info._Z18mat_vec_mul_devicePdS_S_i,"",@"SHT_CUDA_INFO"
	.sectionflags	@""
	.align	4


	//----- nvinfo : EIATTR_CUDA_API_VERSION
	.align		4
        /*0000*/ 	.byte	0x04, 0x37
        /*0002*/ 	.short	(.L_41 - .L_40)
.L_40:
        /*0004*/ 	.word	0x00000082


	//----- nvinfo : EIATTR_KPARAM_INFO
	.align		4
.L_41:
        /*0008*/ 	.byte	0x04, 0x17
        /*000a*/ 	.short	(.L_43 - .L_42)
.L_42:
        /*000c*/ 	.word	0x00000000
        /*0010*/ 	.short	0x0003
        /*0012*/ 	.short	0x0018
        /*0014*/ 	.byte	0x00, 0xf0, 0x11, 0x00


	//----- nvinfo : EIATTR_KPARAM_INFO
	.align		4
.L_43:
        /*0018*/ 	.byte	0x04, 0x17
        /*001a*/ 	.short	(.L_45 - .L_44)
.L_44:
        /*001c*/ 	.word	0x00000000
        /*0020*/ 	.short	0x0002
        /*0022*/ 	.short	0x0010
        /*0024*/ 	.byte	0x00, 0xf5, 0x21, 0x00


	//----- nvinfo : EIATTR_KPARAM_INFO
	.align		4
.L_45:
        /*0028*/ 	.byte	0x04, 0x17
        /*002a*/ 	.short	(.L_47 - .L_46)
.L_46:
        /*002c*/ 	.word	0x00000000
        /*0030*/ 	.short	0x0001
        /*0032*/ 	.short	0x0008
        /*0034*/ 	.byte	0x00, 0xf5, 0x21, 0x00


	//----- nvinfo : EIATTR_KPARAM_INFO
	.align		4
.L_47:
        /*0038*/ 	.byte	0x04, 0x17
        /*003a*/ 	.short	(.L_49 - .L_48)
.L_48:
        /*003c*/ 	.word	0x00000000
        /*0040*/ 	.short	0x0000
        /*0042*/ 	.short	0x0000
        /*0044*/ 	.byte	0x00, 0xf5, 0x21, 0x00


	//----- nvinfo : EIATTR_SPARSE_MMA_MASK
	.align		4
.L_49:
        /*0048*/ 	.byte	0x03, 0x50
        /*004a*/ 	.short	0x0000


	//----- nvinfo : EIATTR_MAXREG_COUNT
	.align		4
        /*004c*/ 	.byte	0x03, 0x1b
        /*004e*/ 	.short	0x00ff


	//----- nvinfo : EIATTR_MERCURY_ISA_VERSION
	.align		4
        /*0050*/ 	.byte	0x03, 0x5f
        /*0052*/ 	.short	0x0101


	//----- nvinfo : EIATTR_VRC_CTA_INIT_COUNT
	.align		4
        /*0054*/ 	.byte	0x02, 0x4a
	.zero		1
	.zero		1


	//----- nvinfo : EIATTR_EXIT_INSTR_OFFSETS
	.align		4
        /*0058*/ 	.byte	0x04, 0x1c
        /*005a*/ 	.short	(.L_51 - .L_50)


	//   ....[0]....
.L_50:
        /*005c*/ 	.word	0x00000070


	//   ....[1]....
        /*0060*/ 	.word	0x00000130


	//   ....[2]....
        /*0064*/ 	.word	0x00000b90


	//----- nvinfo : EIATTR_CRS_STACK_SIZE
	.align		4
.L_51:
        /*0068*/ 	.byte	0x04, 0x1e
        /*006a*/ 	.short	(.L_53 - .L_52)
.L_52:
        /*006c*/ 	.word	0x00000000


	//----- nvinfo : EIATTR_CBANK_PARAM_SIZE
	.align		4
.L_53:
        /*0070*/ 	.byte	0x03, 0x19
        /*0072*/ 	.short	0x001c


	//----- nvinfo : EIATTR_PARAM_CBANK
	.align		4
        /*0074*/ 	.byte	0x04, 0x0a
        /*0076*/ 	.short	(.L_55 - .L_54)
	.align		4
.L_54:
        /*0078*/ 	.word	index@(.nv.constant0._Z18mat_vec_mul_devicePdS_S_i)
        /*007c*/ 	.short	0x0380
        /*007e*/ 	.short	0x001c


	//----- nvinfo : EIATTR_SW_WAR
	.align		4
.L_55:
        /*0080*/ 	.byte	0x04, 0x36
        /*0082*/ 	.short	(.L_57 - .L_56)
.L_56:
        /*0084*/ 	.word	0x00000008
.L_57:


//--------------------- .nv.info._Z18partial_sum_devicePdS_S_i --------------------------
	.section	.nv.info._Z18partial_sum_devicePdS_S_i,"",@"SHT_CUDA_INFO"
	.sectionflags	@""
	.align	4


	//----- nvinfo : EIATTR_CUDA_API_VERSION
	.align		4
        /*0000*/ 	.byte	0x04, 0x37
        /*0002*/ 	.short	(.L_59 - .L_58)
.L_58:
        /*0004*/ 	.word	0x00000082


	//----- nvinfo : EIATTR_KPARAM_INFO
	.align		4
.L_59:
        /*0008*/ 	.byte	0x04, 0x17
        /*000a*/ 	.short	(.L_61 - .L_60)
.L_60:
        /*000c*/ 	.word	0x00000000
        /*0010*/ 	.short	0x0003
        /*0012*/ 	.short	0x0018
        /*0014*/ 	.byte	0x00, 0xf0, 0x11, 0x00


	//----- nvinfo : EIATTR_KPARAM_INFO
	.align		4
.L_61:
        /*0018*/ 	.byte	0x04, 0x17
        /*001a*/ 	.short	(.L_63 - .L_62)
.L_62:
        /*001c*/ 	.word	0x00000000
        /*0020*/ 	.short	0x0002
        /*0022*/ 	.short	0x0010
        /*0024*/ 	.byte	0x00, 0xf5, 0x21, 0x00


	//----- nvinfo : EIATTR_KPARAM_INFO
	.align		4
.L_63:
        /*0028*/ 	.byte	0x04, 0x17
        /*002a*/ 	.short	(.L_65 - .L_64)
.L_64:
        /*002c*/ 	.word	0x00000000
        /*0030*/ 	.short	0x0001
        /*0032*/ 	.short	0x0008
        /*0034*/ 	.byte	0x00, 0xf5, 0x21, 0x00


	//----- nvinfo : EIATTR_KPARAM_INFO
	.align		4
.L_65:
        /*0038*/ 	.byte	0x04, 0x17
        /*003a*/ 	.short	(.L_67 - .L_66)
.L_66:
        /*003c*/ 	.word	0x00000000
        /*0040*/ 	.short	0x0000
        /*0042*/ 	.short	0x0000
        /*0044*/ 	.byte	0x00, 0xf5, 0x21, 0x00


	//----- nvinfo : EIATTR_SPARSE_MMA_MASK
	.align		4
.L_67:
        /*0048*/ 	.byte	0x03, 0x50
        /*004a*/ 	.short	0x0000


	//----- nvinfo : EIATTR_MAXREG_COUNT
	.align		4
        /*004c*/ 	.byte	0x03, 0x1b
        /*004e*/ 	.short	0x00ff


	//----- nvinfo : EIATTR_NUM_BARRIERS
	.align		4
        /*0050*/ 	.byte	0x02, 0x4c
        /*0052*/ 	.byte	0x01
	.zero		1


	//----- nvinfo : EIATTR_MERCURY_ISA_VERSION
	.align		4
        /*0054*/ 	.byte	0x03, 0x5f
        /*0056*/ 	.short	0x0101


	//----- nvinfo : EIATTR_VRC_CTA_INIT_COUNT
	.align		4
        /*0058*/ 	.byte	0x02, 0x4a
	.zero		1
	.zero		1


	//----- nvinfo : EIATTR_EXIT_INSTR_OFFSETS
	.align		4
        /*005c*/ 	.byte	0x04, 0x1c
        /*005e*/ 	.short	(.L_69 - .L_68)


	//   ....[0]....
.L_68:
        /*0060*/ 	.word	0x000002f0


	//   ....[1]....
        /*0064*/ 	.word	0x00000370


	//----- nvinfo : EIATTR_CRS_STACK_SIZE
	.align		4
.L_69:
        /*0068*/ 	.byte	0x04, 0x1e
        /*006a*/ 	.short	(.L_71 - .L_70)
.L_70:
        /*006c*/ 	.word	0x00000000


	//----- nvinfo : EIATTR_CBANK_PARAM_SIZE
	.align		4
.L_71:
        /*0070*/ 	.byte	0x03, 0x19
        /*0072*/ 	.short	0x001c


	//----- nvinfo : EIATTR_PARAM_CBANK
	.align		4
        /*0074*/ 	.byte	0x04, 0x0a
        /*0076*/ 	.short	(.L_73 - .L_72)
	.align		4
.L_72:
        /*0078*/ 	.word	index@(.nv.constant0._Z18partial_sum_devicePdS_S_i)
        /*007c*/ 	.short	0x0380
        /*007e*/ 	.short	0x001c


	//----- nvinfo : EIATTR_SW_WAR
	.align		4
.L_73:
        /*0080*/ 	.byte	0x04, 0x36
        /*0082*/ 	.short	(.L_75 - .L_74)
.L_74:
        /*0084*/ 	.word	0x00000008
.L_75:


//--------------------- .nv.info._Z5ew_maPdS_S_di --------------------------
	.section	.nv.info._Z5ew_maPdS_S_di,"",@"SHT_CUDA_INFO"
	.sectionflags	@""
	.align	4


	//----- nvinfo : EIATTR_CUDA_API_VERSION
	.align		4
        /*0000*/ 	.byte	0x04, 0x37
        /*0002*/ 	.short	(.L_77 - .L_76)
.L_76:
        /*0004*/ 	.word	0x00000082


	//----- nvinfo : EIATTR_KPARAM_INFO
	.align		4
.L_77:
        /*0008*/ 	.byte	0x04, 0x17
        /*000a*/ 	.short	(.L_79 - .L_78)
.L_78:
        /*000c*/ 	.word	0x00000000
        /*0010*/ 	.short	0x0004
        /*0012*/ 	.short	0x0020
        /*0014*/ 	.byte	0x00, 0xf0, 0x11, 0x00


	//----- nvinfo : EIATTR_KPARAM_INFO
	.align		4
.L_79:
        /*0018*/ 	.byte	0x04, 0x17
        /*001a*/ 	.short	(.L_81 - .L_80)
.L_80:
        /*001c*/ 	.word	0x00000000
        /*0020*/ 	.short	0x0003
        /*0022*/ 	.short	0x0018
        /*0024*/ 	.byte	0x00, 0xf0, 0x21, 0x00


	//----- nvinfo : EIATTR_KPARAM_INFO
	.align		4
.L_81:
        /*0028*/ 	.byte	0x04, 0x17
        /*002a*/ 	.short	(.L_83 - .L_82)
.L_82:
        /*002c*/ 	.word	0x00000000
        /*0030*/ 	.short	0x0002
        /*0032*/ 	.short	0x0010
        /*0034*/ 	.byte	0x00, 0xf5, 0x21, 0x00


	//----- nvinfo : EIATTR_KPARAM_INFO
	.align		4
.L_83:
        /*0038*/ 	.byte	0x04, 0x17
        /*003a*/ 	.short	(.L_85 - .L_84)
.L_84:
        /*003c*/ 	.word	0x00000000
        /*0040*/ 	.short	0x0001
        /*0042*/ 	.short	0x0008
        /*0044*/ 	.byte	0x00, 0xf5, 0x21, 0x00


	//----- nvinfo : EIATTR_KPARAM_INFO
	.align		4
.L_85:
        /*0048*/ 	.byte	0x04, 0x17
        /*004a*/ 	.short	(.L_87 - .L_86)
.L_86:
        /*004c*/ 	.word	0x00000000
        /*0050*/ 	.short	0x0000
        /*0052*/ 	.short	0x0000
        /*0054*/ 	.byte	0x00, 0xf5, 0x21, 0x00


	//----- nvinfo : EIATTR_SPARSE_MMA_MASK
	.align		4
.L_87:
        /*0058*/ 	.byte	0x03, 0x50
        /*005a*/ 	.short	0x0000


	//----- nvinfo : EIATTR_MAXREG_COUNT
	.align		4
        /*005c*/ 	.byte	0x03, 0x1b
        /*005e*/ 	.short	0x00ff


	//----- nvinfo : EIATTR_MERCURY_ISA_VERSION
	.align		4
        /*0060*/ 	.byte	0x03, 0x5f
        /*0062*/ 	.short	0x0101


	//----- nvinfo : EIATTR_VRC_CTA_INIT_COUNT
	.align		4
        /*0064*/ 	.byte	0x02, 0x4a
	.zero		1
	.zero		1


	//----- nvinfo : EIATTR_EXIT_INSTR_OFFSETS
	.align		4
        /*0068*/ 	.byte	0x04, 0x1c
        /*006a*/ 	.short	(.L_89 - .L_88)


	//   ....[0]....
.L_88:
        /*006c*/ 	.word	0x00000070


	//   ....[1]....
        /*0070*/ 	.word	0x00000190


	//----- nvinfo : EIATTR_CRS_STACK_SIZE
	.align		4
.L_89:
        /*0074*/ 	.byte	0x04, 0x1e
        /*0076*/ 	.short	(.L_91 - .L_90)
.L_90:
        /*0078*/ 	.word	0x00000000


	//----- nvinfo : EIATTR_CBANK_PARAM_SIZE
	.align		4
.L_91:
        /*007c*/ 	.byte	0x03, 0x19
        /*007e*/ 	.short	0x0024


	//----- nvinfo : EIATTR_PARAM_CBANK
	.align		4
        /*0080*/ 	.byte	0x04, 0x0a
        /*0082*/ 	.short	(.L_93 - .L_92)
	.align		4
.L_92:
        /*0084*/ 	.word	index@(.nv.constant0._Z5ew_maPdS_S_di)
        /*0088*/ 	.short	0x0380
        /*008a*/ 	.short	0x0024


	//----- nvinfo : EIATTR_SW_WAR
	.align		4
.L_93:
        /*008c*/ 	.byte	0x04, 0x36
        /*008e*/ 	.short	(.L_95 - .L_94)
.L_94:
        /*0090*/ 	.word	0x00000008
.L_95:


//--------------------- .nv.callgraph             --------------------------
	.section	.nv.callgraph,"",@"SHT_CUDA_CALLGRAPH"
	.align	4
	.sectionentsize	8
	.align		4
        /*0000*/ 	.word	0x00000000
	.align		4
        /*0004*/ 	.word	0xffffffff
	.align		4
        /*0008*/ 	.word	0x00000000
	.align		4
        /*000c*/ 	.word	0xfffffffe
	.align		4
        /*0010*/ 	.word	0x00000000
	.align		4
        /*0014*/ 	.word	0xfffffffd
	.align		4
        /*0018*/ 	.word	0x00000000
	.align		4
        /*001c*/ 	.word	0xfffffffc


//--------------------- .text._Z15tile_mmm_devicePdS_S_i --------------------------
	.section	.text._Z15tile_mmm_devicePdS_S_i,"ax",@progbits
	.align	128
        .global         _Z15tile_mmm_devicePdS_S_i
        .type           _Z15tile_mmm_devicePdS_S_i,@function
        .size           _Z15tile_mmm_devicePdS_S_i,(.L_x_20 - _Z15tile_mmm_devicePdS_S_i)
        .other          _Z15tile_mmm_devicePdS_S_i,@"STO_CUDA_ENTRY STV_DEFAULT"
_Z15tile_mmm_devicePdS_S_i:
.text._Z15tile_mmm_devicePdS_S_i:
[----:B------:R-:W-:Y:S01]  /*0000*/  LDC R1, c[0x0][0x37c] ;  /* 0x0000df00ff017b82 */ /* 0x000fe20000000800 */
[----:B------:R-:W0:Y:S01]  /*0010*/  LDCU UR4, c[0x0][0x398] ;  /* 0x00007300ff0477ac */ /* 0x000e220008000800 */
[----:B------:R-:W1:Y:S01]  /*0020*/  S2R R7, SR_CTAID.Y ;  /* 0x0000000000077919 */ /* 0x000e620000002600 */
[----:B------:R-:W-:Y:S01]  /*0030*/  CS2R R26, SRZ ;  /* 0x00000000001a7805 */ /* 0x000fe2000001ff00 */
[----:B------:R-:W2:Y:S01]  /*0040*/  LDCU.64 UR8, c[0x0][0x358] ;  /* 0x00006b00ff0877ac */ /* 0x000ea20008000a00 */
[----:B------:R-:W1:Y:S01]  /*0050*/  S2R R0, SR_TID.Y ;  /* 0x0000000000007919 */ /* 0x000e620000002200 */
[----:B------:R-:W3:Y:S01]  /*0060*/  S2R R2, SR_CTAID.X ;  /* 0x0000000000027919 */ /* 0x000ee20000002500 */
[----:B------:R-:W3:Y:S01]  /*0070*/  S2R R3, SR_TID.X ;  /* 0x0000000000037919 */ /* 0x000ee20000002100 */
[----:B0-----:R-:W-:-:S05]  /*0080*/  IMAD.U32 R4, RZ, RZ, UR4 ;  /* 0x00000004ff047e24 */ /* 0x001fca000f8e00ff */
[----:B------:R-:W-:Y:S01]  /*0090*/  ISETP.GE.AND P0, PT, R4, 0x1, PT ;  /* 0x000000010400780c */ /* 0x000fe20003f06270 */
[----:B-1----:R-:W-:Y:S01]  /*00a0*/  IMAD R22, R7, 0x10, R0 ;  /* 0x0000001007167824 */ /* 0x002fe200078e0200 */
[----:B---3--:R-:W-:-:S04]  /*00b0*/  LEA R21, R2, R3, 0x4 ;  /* 0x0000000302157211 */ /* 0x008fc800078e20ff */
[----:B------:R-:W-:-:S07]  /*00c0*/  VIMNMX R13, PT, PT, R22, R21, !PT ;  /* 0x00000015160d7248 */ /* 0x000fce0007fe0100 */
[----:B--2---:R-:W-:Y:S05]  /*00d0*/  @!P0 BRA `(.L_x_0) ;  /* 0x00000004004c8947 */ /* 0x004fea0003800000 */
[----:B------:R-:W0:Y:S01]  /*00e0*/  S2UR UR6, SR_CgaCtaId ;  /* 0x00000000000679c3 */ /* 0x000e220000008800 */
[----:B------:R-:W-:Y:S01]  /*00f0*/  UMOV UR4, 0x400 ;  /* 0x0000040000047882 */ /* 0x000fe20000000000 */
[----:B------:R-:W-:Y:S01]  /*0100*/  VIADD R8, R4, 0xf ;  /* 0x0000000f04087836 */ /* 0x000fe20000000000 */
[----:B------:R-:W-:Y:S01]  /*0110*/  UIADD3 UR5, UPT, UPT, UR4, 0x800, URZ ;  /* 0x0000080004057890 */ /* 0x000fe2000fffe0ff */
[--C-:B------:R-:W-:Y:S01]  /*0120*/  IMAD R17, R0, R4, R3.reuse ;  /* 0x0000000400117224 */ /* 0x100fe200078e0203 */
[----:B------:R-:W-:Y:S01]  /*0130*/  MOV R15, R0 ;  /* 0x00000000000f7202 */ /* 0x000fe20000000f00 */
[--C-:B------:R-:W-:Y:S01]  /*0140*/  IMAD R12, R22, R4, R3.reuse ;  /* 0x00000004160c7224 */ /* 0x100fe200078e0203 */
[----:B------:R-:W-:Y:S01]  /*0150*/  SHF.R.U32.HI R8, RZ, 0x4, R8 ;  /* 0x00000004ff087819 */ /* 0x000fe20000011608 */
[----:B------:R-:W1:Y:S01]  /*0160*/  LDC R5, c[0x0][0x398] ;  /* 0x0000e600ff057b82 */ /* 0x000e620000000800 */
[----:B------:R-:W-:Y:S01]  /*0170*/  IMAD.MOV.U32 R6, RZ, RZ, R3 ;  /* 0x000000ffff067224 */ /* 0x000fe200078e0003 */
[----:B------:R-:W-:Y:S01]  /*0180*/  CS2R R26, SRZ ;  /* 0x00000000001a7805 */ /* 0x000fe2000001ff00 */
[----:B------:R-:W-:-:S02]  /*0190*/  IMAD R17, R2, 0x10, R17 ;  /* 0x0000001002117824 */ /* 0x000fc400078e0211 */
[----:B------:R-:W-:Y:S01]  /*01a0*/  IMAD.MOV R14, RZ, RZ, -R8 ;  /* 0x000000ffff0e7224 */ /* 0x000fe200078e0a08 */
[----:B0-----:R-:W-:Y:S02]  /*01b0*/  ULEA UR5, UR6, UR5, 0x18 ;  /* 0x0000000506057291 */ /* 0x001fe4000f8ec0ff */
[----:B------:R-:W-:-:S04]  /*01c0*/  ULEA UR4, UR6, UR4, 0x18 ;  /* 0x0000000406047291 */ /* 0x000fc8000f8ec0ff */
[----:B------:R-:W-:Y:S02]  /*01d0*/  LEA R19, R3, UR5, 0x3 ;  /* 0x0000000503137c11 */ /* 0x000fe4000f8e18ff */
[----:B------:R-:W-:-:S03]  /*01e0*/  LEA R20, R0, UR4, 0x7 ;  /* 0x0000000400147c11 */ /* 0x000fc6000f8e38ff */
[----:B------:R-:W-:Y:S01]  /*01f0*/  IMAD R16, R0, 0x80, R19 ;  /* 0x0000008000107824 */ /* 0x000fe200078e0213 */
[----:B------:R-:W-:-:S07]  /*0200*/  LEA R18, R3, R20, 0x3 ;  /* 0x0000001403127211 */ /* 0x000fce00078e18ff */
.L_x_1:
[----:B-1----:R-:W-:Y:S01]  /*0210*/  IMAD.MOV.U32 R4, RZ, RZ, R5 ;  /* 0x000000ffff047224 */ /* 0x002fe200078e0005 */
[----:B------:R-:W-:Y:S02]  /*0220*/  VIMNMX.U32 R9, PT, PT, R22, R6, !PT ;  /* 0x0000000616097248 */ /* 0x000fe40007fe0000 */
[----:B------:R-:W-:Y:S02]  /*0230*/  CS2R R10, SRZ ;  /* 0x00000000000a7805 */ /* 0x000fe4000001ff00 */
[-C--:B------:R-:W-:Y:S02]  /*0240*/  ISETP.GE.U32.AND P0, PT, R15, R4.reuse, PT ;  /* 0x000000040f00720c */ /* 0x080fe40003f06070 */
[-C--:B------:R-:W-:Y:S02]  /*0250*/  ISETP.GE.U32.AND P1, PT, R9, R4.reuse, PT ;  /* 0x000000040900720c */ /* 0x080fe40003f26070 */
[----:B------:R-:W-:-:S11]  /*0260*/  ISETP.GE.OR P0, PT, R21, R4, P0 ;  /* 0x000000041500720c */ /* 0x000fd60000706670 */
[----:B------:R-:W0:Y:S08]  /*0270*/  @!P1 LDC.64 R24, c[0x0][0x388] ;  /* 0x0000e200ff189b82 */ /* 0x000e300000000a00 */
[----:B------:R-:W1:Y:S01]  /*0280*/  @!P0 LDC.64 R28, c[0x0][0x390] ;  /* 0x0000e400ff1c8b82 */ /* 0x000e620000000a00 */
[----:B------:R-:W-:Y:S01]  /*0290*/  CS2R R8, SRZ ;  /* 0x0000000000087805 */ /* 0x000fe2000001ff00 */
[----:B0-----:R-:W-:-:S05]  /*02a0*/  @!P1 IMAD.WIDE.U32 R24, R12, 0x8, R24 ;  /* 0x000000080c189825 */ /* 0x001fca00078e0018 */
[----:B------:R-:W2:Y:S01]  /*02b0*/  @!P1 LDG.E.64 R10, desc[UR8][R24.64] ;  /* 0x00000008180a9981 */ /* 0x000ea2000c1e1b00 */
[----:B-1----:R-:W-:-:S05]  /*02c0*/  @!P0 IMAD.WIDE.U32 R28, R17, 0x8, R28 ;  /* 0x00000008111c8825 */ /* 0x002fca00078e001c */
[----:B------:R-:W3:Y:S01]  /*02d0*/  @!P0 LDG.E.64 R8, desc[UR8][R28.64] ;  /* 0x000000081c088981 */ /* 0x000ee2000c1e1b00 */
[----:B------:R-:W-:Y:S01]  /*02e0*/  IADD3 R14, PT, PT, R14, 0x1, RZ ;  /* 0x000000010e0e7810 */ /* 0x000fe20007ffe0ff */
[----:B------:R-:W-:Y:S01]  /*02f0*/  VIADD R6, R6, 0x10 ;  /* 0x0000001006067836 */ /* 0x000fe20000000000 */
[----:B------:R-:W-:Y:S01]  /*0300*/  IADD3 R15, PT, PT, R15, 0x10, RZ ;  /* 0x000000100f0f7810 */ /* 0x000fe20007ffe0ff */
[----:B------:R-:W-:Y:S01]  /*0310*/  VIADD R12, R12, 0x10 ;  /* 0x000000100c0c7836 */ /* 0x000fe20000000000 */
[----:B------:R-:W-:Y:S02]  /*0320*/  ISETP.NE.AND P0, PT, R14, RZ, PT ;  /* 0x000000ff0e00720c */ /* 0x000fe40003f05270 */
[----:B------:R-:W-:Y:S01]  /*0330*/  LEA R17, R4, R17, 0x4 ;  /* 0x0000001104117211 */ /* 0x000fe200078e20ff */
[----:B--2---:R-:W-:Y:S04]  /*0340*/  STS.64 [R18], R10 ;  /* 0x0000000a12007388 */ /* 0x004fe80000000a00 */
[----:B---3--:R-:W-:Y:S01]  /*0350*/  STS.64 [R16], R8 ;  /* 0x0000000810007388 */ /* 0x008fe20000000a00 */
[----:B------:R-:W-:Y:S06]  /*0360*/  BAR.SYNC.DEFER_BLOCKING 0x0 ;  /* 0x0000000000007b1d */ /* 0x000fec0000010000 */
[----:B------:R-:W-:Y:S04]  /*0370*/  LDS.64 R24, [R19] ;  /* 0x0000000013187984 */ /* 0x000fe80000000a00 */
[----:B------:R-:W0:Y:S02]  /*0380*/  LDS.128 R8, [R20] ;  /* 0x0000000014087984 */ /* 0x000e240000000c00 */
[----:B0-----:R-:W-:-:S02]  /*0390*/  DFMA R24, R8, R24, R26 ;  /* 0x000000180818722b */ /* 0x001fc4000000001a */
[----:B------:R-:W0:Y:S06]  /*03a0*/  LDS.64 R26, [R19+0x80] ;  /* 0x00008000131a7984 */ /* 0x000e2c0000000a00 */
[----:B0-----:R-:W-:Y:S02]  /*03b0*/  DFMA R26, R26, R10, R24 ;  /* 0x0000000a1a1a722b */ /* 0x001fe40000000018 */
[----:B------:R-:W-:Y:S04]  /*03c0*/  LDS.64 R24, [R19+0x100] ;  /* 0x0001000013187984 */ /* 0x000fe80000000a00 */
[----:B------:R-:W0:Y:S02]  /*03d0*/  LDS.128 R8, [R20+0x10] ;  /* 0x0000100014087984 */ /* 0x000e240000000c00 */
[----:B0-----:R-:W-:-:S02]  /*03e0*/  DFMA R24, R8, R24, R26 ;  /* 0x000000180818722b */ /* 0x001fc4000000001a */
[----:B------:R-:W0:Y:S06]  /*03f0*/  LDS.64 R26, [R19+0x180] ;  /* 0x00018000131a7984 */ /* 0x000e2c0000000a00 */
[----:B0-----:R-:W-:Y:S02]  /*0400*/  DFMA R26, R26, R10, R24 ;  /* 0x0000000a1a1a722b */ /* 0x001fe40000000018 */
[----:B------:R-:W-:Y:S04]  /*0410*/  LDS.64 R24, [R19+0x200] ;  /* 0x0002000013187984 */ /* 0x000fe80000000a00 */
[----:B------:R-:W0:Y:S02]  /*0420*/  LDS.128 R8, [R20+0x20] ;  /* 0x0000200014087984 */ /* 0x000e240000000c00 */
[----:B0-----:R-:W-:-:S02]  /*0430*/  DFMA R8, R8, R24, R26 ;  /* 0x000000180808722b */ /* 0x001fc4000000001a */
[----:B------:R-:W0:Y:S04]  /*0440*/  LDS.64 R26, [R19+0x280] ;  /* 0x00028000131a7984 */ /* 0x000e280000000a00 */
[----:B------:R-:W-:Y:S02]  /*0450*/  LDS.64 R24, [R19+0x300] ;  /* 0x0003000013187984 */ /* 0x000fe40000000a00 */
[----:B0-----:R-:W-:Y:S02]  /*0460*/  DFMA R26, R26, R10, R8 ;  /* 0x0000000a1a1a722b */ /* 0x001fe40000000008 */
[----:B------:R-:W0:Y:S06]  /*0470*/  LDS.128 R8, [R20+0x30] ;  /* 0x0000300014087984 */ /* 0x000e2c0000000c00 */
        /* <DEDUP_REMOVED lines=21> */
[----:B------:R-:W0:Y:S06]  /*05d0*/  LDS.64 R26, [R19+0x780] ;  /* 0x00078000131a7984 */ /* 0x000e2c0000000a00 */
[----:B0-----:R-:W-:Y:S01]  /*05e0*/  DFMA R26, R26, R10, R8 ;  /* 0x0000000a1a1a722b */ /* 0x001fe20000000008 */
[----:B------:R-:W-:Y:S06]  /*05f0*/  BAR.SYNC.DEFER_BLOCKING 0x0 ;  /* 0x0000000000007b1d */ /* 0x000fec0000010000 */
[----:B------:R-:W-:Y:S05]  /*0600*/  @P0 BRA `(.L_x_1) ;  /* 0xfffffffc00000947 */ /* 0x000fea000383ffff */
.L_x_0:
[----:B------:R-:W-:-:S13]  /*0610*/  ISETP.GE.AND P0, PT, R13, R4, PT ;  /* 0x000000040d00720c */ /* 0x000fda0003f06270 */
[----:B------:R-:W-:Y:S05]  /*0620*/  @P0 EXIT ;  /* 0x000000000000094d */ /* 0x000fea0003800000 */
[----:B------:R-:W0:Y:S01]  /*0630*/  LDCU UR4, c[0x0][0x364] ;  /* 0x00006c80ff0477ac */ /* 0x000e220008000800 */
[----:B------:R-:W1:Y:S01]  /*0640*/  LDC.64 R8, c[0x0][0x380] ;  /* 0x0000e000ff087b82 */ /* 0x000e620000000a00 */
[----:B------:R-:W2:Y:S01]  /*0650*/  LDCU UR5, c[0x0][0x360] ;  /* 0x00006c00ff0577ac */ /* 0x000ea20008000800 */
[----:B0-----:R-:W-:Y:S02]  /*0660*/  IMAD R7, R7, UR4, R0 ;  /* 0x0000000407077c24 */ /* 0x001fe4000f8e0200 */
[----:B--2---:R-:W-:-:S04]  /*0670*/  IMAD R2, R2, UR5, R3 ;  /* 0x0000000502027c24 */ /* 0x004fc8000f8e0203 */
[----:B------:R-:W-:-:S04]  /*0680*/  IMAD R3, R7, R4, R2 ;  /* 0x0000000407037224 */ /* 0x000fc800078e0202 */
[----:B-1----:R-:W-:-:S05]  /*0690*/  IMAD.WIDE.U32 R2, R3, 0x8, R8 ;  /* 0x0000000803027825 */ /* 0x002fca00078e0008 */
[----:B------:R-:W-:Y:S01]  /*06a0*/  STG.E.64 desc[UR8][R2.64], R26 ;  /* 0x0000001a02007986 */ /* 0x000fe2000c101b08 */
[----:B------:R-:W-:Y:S05]  /*06b0*/  EXIT ;  /* 0x000000000000794d */ /* 0x000fea0003800000 */
.L_x_2:
[----:B------:R-:W-:-:S00]  /*06c0*/  BRA `(.L_x_2) ;  /* 0xfffffffc00fc7947 */ /* 0x000fc0000383ffff */
[----:B------:R-:W-:-:S00]  /*06d0*/  NOP ;  /* 0x0000000000007918 */ /* 0x000fc00000000000 */
        /* <DEDUP_REMOVED lines=10> */
.L_x_20:


//--------------------- .text._Z18mat_vec_mul_devicePdS_S_i --------------------------
	.section	.text._Z18mat_vec_mul_devicePdS_S_i,"ax",@progbits
	.align	128
        .global         _Z18mat_vec_mul_devicePdS_S_i
        .type           _Z18mat_vec_mul_devicePdS_S_i,@function
        .size           _Z18mat_vec_mul_devicePdS_S_i,(.L_x_21 - _Z18mat_vec_mul_devicePdS_S_i)
        .other          _Z18mat_vec_mul_devicePdS_S_i,@"STO_CUDA_ENTRY STV_DEFAULT"
_Z18mat_vec_mul_devicePdS_S_i:
.text._Z18mat_vec_mul_devicePdS_S_i:
[----:B------:R-:W-:Y:S01]  /*0000*/  LDC R1, c[0x0][0x37c] ;  /* 0x0000df00ff017b82 */ /* 0x000fe20000000800 */
[----:B------:R-:W0:Y:S07]  /*0010*/  S2R R0, SR_TID.X ;  /* 0x0000000000007919 */ /* 0x000e2e0000002100 */
[----:B------:R-:W0:Y:S08]  /*0020*/  S2UR UR4, SR_CTAID.X ;  /* 0x00000000000479c3 */ /* 0x000e300000002500 */
[----:B------:R-:W0:Y:S08]  /*0030*/  LDC R3, c[0x0][0x360] ;  /* 0x0000d800ff037b82 */ /* 0x000e300000000800 */
[----:B------:R-:W1:Y:S01]  /*0040*/  LDC R9, c[0x0][0x398] ;  /* 0x0000e600ff097b82 */ /* 0x000e620000000800 */
[----:B0-----:R-:W-:-:S05]  /*0050*/  IMAD R0, R3, UR4, R0 ;  /* 0x0000000403007c24 */ /* 0x001fca000f8e0200 */
[----:B-1----:R-:W-:-:S13]  /*0060*/  ISETP.GE.AND P0, PT, R0, R9, PT ;  /* 0x000000090000720c */ /* 0x002fda0003f06270 */
[----:B------:R-:W-:Y:S05]  /*0070*/  @P0 EXIT ;  /* 0x000000000000094d */ /* 0x000fea0003800000 */
[----:B------:R-:W0:Y:S01]  /*0080*/  LDCU UR4, c[0x0][0x370] ;  /* 0x00006e00ff0477ac */ /* 0x000e220008000800 */
[----:B------:R-:W-:Y:S01]  /*0090*/  ISETP.GT.AND P0, PT, R9, RZ, PT ;  /* 0x000000ff0900720c */ /* 0x000fe20003f04270 */
[----:B------:R-:W1:Y:S01]  /*00a0*/  LDCU.64 UR8, c[0x0][0x358] ;  /* 0x00006b00ff0877ac */ /* 0x000e620008000a00 */
[----:B0-----:R-:W-:-:S11]  /*00b0*/  IMAD R3, R3, UR4, RZ ;  /* 0x0000000403037c24 */ /* 0x001fd6000f8e02ff */
[----:B------:R-:W-:Y:S05]  /*00c0*/  @P0 BRA `(.L_x_3) ;  /* 0x00000000001c0947 */ /* 0x000fea0003800000 */
[----:B------:R-:W0:Y:S02]  /*00d0*/  LDC.64 R6, c[0x0][0x380] ;  /* 0x0000e000ff067b82 */ /* 0x000e240000000a00 */
.L_x_4:
[----:B0-----:R-:W-:-:S04]  /*00e0*/  IMAD.WIDE R4, R0, 0x8, R6 ;  /* 0x0000000800047825 */ /* 0x001fc800078e0206 */
[----:B------:R-:W-:Y:S01]  /*00f0*/  IMAD.IADD R0, R3, 0x1, R0 ;  /* 0x0000000103007824 */ /* 0x000fe200078e0200 */
[----:B-1----:R2:W-:Y:S04]  /*0100*/  STG.E.64 desc[UR8][R4.64], RZ ;  /* 0x000000ff04007986 */ /* 0x0025e8000c101b08 */
[----:B------:R-:W-:-:S13]  /*0110*/  ISETP.GE.AND P0, PT, R0, R9, PT ;  /* 0x000000090000720c */ /* 0x000fda0003f06270 */
[----:B--2---:R-:W-:Y:S05]  /*0120*/  @!P0 BRA `(.L_x_4) ;  /* 0xfffffffc00ec8947 */ /* 0x004fea000383ffff */
[----:B------:R-:W-:Y:S05]  /*0130*/  EXIT ;  /* 0x000000000000794d */ /* 0x000fea0003800000 */
.L_x_3:
[----:B------:R-:W0:Y:S01]  /*0140*/  LDCU.64 UR6, c[0x0][0x388] ;  /* 0x00007100ff0677ac */ /* 0x000e220008000a00 */
[C---:B------:R-:W-:Y:S02]  /*0150*/  LOP3.LUT R2, R9.reuse, 0xf, RZ, 0xc0, !PT ;  /* 0x0000000f09027812 */ /* 0x040fe400078ec0ff */
[C---:B------:R-:W-:Y:S02]  /*0160*/  LOP3.LUT R5, R9.reuse, 0x7, RZ, 0xc0, !PT ;  /* 0x0000000709057812 */ /* 0x040fe400078ec0ff */
[----:B------:R-:W-:Y:S01]  /*0170*/  LOP3.LUT R6, R9, 0x3, RZ, 0xc0, !PT ;  /* 0x0000000309067812 */ /* 0x000fe200078ec0ff */
[----:B------:R-:W-:-:S05]  /*0180*/  VIADD R4, R2, 0xffffffff ;  /* 0xffffffff02047836 */ /* 0x000fca0000000000 */
[----:B------:R-:W-:Y:S02]  /*0190*/  ISETP.GE.U32.AND P0, PT, R4, 0x7, PT ;  /* 0x000000070400780c */ /* 0x000fe40003f06070 */
[----:B------:R-:W-:-:S04]  /*01a0*/  LOP3.LUT R4, R9, 0x7ffffff0, RZ, 0xc0, !PT ;  /* 0x7ffffff009047812 */ /* 0x000fc800078ec0ff */
[----:B------:R-:W-:Y:S01]  /*01b0*/  IADD3 R7, PT, PT, -R4, RZ, RZ ;  /* 0x000000ff04077210 */ /* 0x000fe20007ffe1ff */
[----:B0-----:R-:W-:-:S04]  /*01c0*/  UIADD3 UR6, UP0, UPT, UR6, 0x40, URZ ;  /* 0x0000004006067890 */ /* 0x001fc8000ff1e0ff */
[----:B------:R-:W-:-:S12]  /*01d0*/  UIADD3.X UR7, UPT, UPT, URZ, UR7, URZ, UP0, !UPT ;  /* 0x00000007ff077290 */ /* 0x000fd800087fe4ff */
.L_x_10:
[----:B------:R-:W0:Y:S01]  /*01e0*/  LDC R23, c[0x0][0x398] ;  /* 0x0000e600ff177b82 */ /* 0x000e220000000800 */
[----:B------:R-:W-:Y:S01]  /*01f0*/  IMAD.MOV.U32 R27, RZ, RZ, RZ ;  /* 0x000000ffff1b7224 */ /* 0x000fe200078e00ff */
[----:B------:R-:W-:Y:S02]  /*0200*/  CS2R R20, SRZ ;  /* 0x0000000000147805 */ /* 0x000fe4000001ff00 */
[----:B0-----:R-:W-:Y:S01]  /*0210*/  ISETP.GE.U32.AND P1, PT, R23, 0x10, PT ;  /* 0x000000101700780c */ /* 0x001fe20003f26070 */
[----:B------:R-:W-:-:S12]  /*0220*/  IMAD R22, R0, R23, RZ ;  /* 0x0000001700167224 */ /* 0x000fd800078e02ff */
[----:B------:R-:W-:Y:S05]  /*0230*/  @!P1 BRA `(.L_x_5) ;  /* 0x0000000400109947 */ /* 0x000fea0003800000 */
[----:B------:R-:W0:Y:S01]  /*0240*/  LDCU.64 UR4, c[0x0][0x390] ;  /* 0x00007200ff0477ac */ /* 0x000e220008000a00 */
[----:B------:R-:W-:Y:S01]  /*0250*/  IMAD.MOV.U32 R24, RZ, RZ, R22 ;  /* 0x000000ffff187224 */ /* 0x000fe200078e0016 */
[----:B------:R-:W-:Y:S02]  /*0260*/  MOV R25, R7 ;  /* 0x0000000700197202 */ /* 0x000fe40000000f00 */
[----:B------:R-:W-:Y:S01]  /*0270*/  CS2R R20, SRZ ;  /* 0x0000000000147805 */ /* 0x000fe2000001ff00 */
[----:B0-----:R-:W-:-:S04]  /*0280*/  UIADD3 UR4, UP0, UPT, UR4, 0x40, URZ ;  /* 0x0000004004047890 */ /* 0x001fc8000ff1e0ff */
[----:B------:R-:W-:Y:S02]  /*0290*/  UIADD3.X UR5, UPT, UPT, URZ, UR5, URZ, UP0, !UPT ;  /* 0x00000005ff057290 */ /* 0x000fe400087fe4ff */
[----:B------:R-:W-:-:S04]  /*02a0*/  IMAD.U32 R14, RZ, RZ, UR4 ;  /* 0x00000004ff0e7e24 */ /* 0x000fc8000f8e00ff */
[----:B------:R-:W-:-:S07]  /*02b0*/  IMAD.U32 R15, RZ, RZ, UR5 ;  /* 0x00000005ff0f7e24 */ /* 0x000fce000f8e00ff */
.L_x_6:
[----:B------:R-:W-:Y:S01]  /*02c0*/  MOV R8, UR6 ;  /* 0x0000000600087c02 */ /* 0x000fe20008000f00 */
[----:B------:R-:W-:Y:S01]  /*02d0*/  IMAD.U32 R9, RZ, RZ, UR7 ;  /* 0x00000007ff097e24 */ /* 0x000fe2000f8e00ff */
[----:B------:R-:W-:Y:S01]  /*02e0*/  MOV R11, R15 ;  /* 0x0000000f000b7202 */ /* 0x000fe20000000f00 */
[----:B------:R-:W-:Y:S02]  /*02f0*/  IMAD.MOV.U32 R10, RZ, RZ, R14 ;  /* 0x000000ffff0a7224 */ /* 0x000fe400078e000e */
[----:B------:R-:W-:-:S03]  /*0300*/  IMAD.WIDE R8, R24, 0x8, R8 ;  /* 0x0000000818087825 */ /* 0x000fc600078e0208 */
[----:B-1----:R-:W2:Y:S04]  /*0310*/  LDG.E.64 R18, desc[UR8][R10.64+-0x40] ;  /* 0xffffc0080a127981 */ /* 0x002ea8000c1e1b00 */
[----:B------:R-:W2:Y:S04]  /*0320*/  LDG.E.64 R14, desc[UR8][R8.64+-0x40] ;  /* 0xffffc008080e7981 */ /* 0x000ea8000c1e1b00 */
[----:B------:R-:W3:Y:S04]  /*0330*/  LDG.E.64 R16, desc[UR8][R10.64+-0x38] ;  /* 0xffffc8080a107981 */ /* 0x000ee8000c1e1b00 */
[----:B------:R-:W3:Y:S01]  /*0340*/  LDG.E.64 R12, desc[UR8][R8.64+-0x38] ;  /* 0xffffc808080c7981 */ /* 0x000ee2000c1e1b00 */
[----:B--2---:R-:W-:-:S03]  /*0350*/  DFMA R18, R14, R18, R20 ;  /* 0x000000120e12722b */ /* 0x004fc60000000014 */
[----:B------:R-:W2:Y:S04]  /*0360*/  LDG.E.64 R20, desc[UR8][R10.64+-0x30] ;  /* 0xffffd0080a147981 */ /* 0x000ea8000c1e1b00 */
[----:B------:R-:W2:Y:S01]  /*0370*/  LDG.E.64 R14, desc[UR8][R8.64+-0x30] ;  /* 0xffffd008080e7981 */ /* 0x000ea2000c1e1b00 */
[----:B---3--:R-:W-:-:S03]  /*0380*/  DFMA R16, R12, R16, R18 ;  /* 0x000000100c10722b */ /* 0x008fc60000000012 */
        /* <DEDUP_REMOVED lines=38> */
[----:B------:R-:W-:Y:S01]  /*05f0*/  VIADD R25, R25, 0x10 ;  /* 0x0000001019197836 */ /* 0x000fe20000000000 */
[----:B------:R-:W-:-:S04]  /*0600*/  IADD3 R24, PT, PT, R24, 0x10, RZ ;  /* 0x0000001018187810 */ /* 0x000fc80007ffe0ff */
[----:B------:R-:W-:Y:S01]  /*0610*/  ISETP.NE.AND P1, PT, R25, RZ, PT ;  /* 0x000000ff1900720c */ /* 0x000fe20003f25270 */
[----:B--2---:R-:W-:Y:S01]  /*0620*/  DFMA R20, R20, R18, R14 ;  /* 0x000000121414722b */ /* 0x004fe2000000000e */
[----:B------:R-:W-:-:S05]  /*0630*/  IADD3 R14, P2, PT, R10, 0x80, RZ ;  /* 0x000000800a0e7810 */ /* 0x000fca0007f5e0ff */
[----:B------:R-:W-:Y:S02]  /*0640*/  IMAD.X R15, RZ, RZ, R11, P2 ;  /* 0x000000ffff0f7224 */ /* 0x000fe400010e060b */
[----:B---3--:R-:W-:-:S04]  /*0650*/  DFMA R20, R16, R12, R20 ;  /* 0x0000000c1014722b */ /* 0x008fc80000000014 */
[----:B------:R-:W-:Y:S07]  /*0660*/  @P1 BRA `(.L_x_6) ;  /* 0xfffffffc00141947 */ /* 0x000fee000383ffff */
[----:B------:R-:W-:-:S07]  /*0670*/  IMAD.MOV.U32 R27, RZ, RZ, R4 ;  /* 0x000000ffff1b7224 */ /* 0x000fce00078e0004 */
.L_x_5:
[----:B------:R-:W-:-:S13]  /*0680*/  ISETP.NE.AND P1, PT, R2, RZ, PT ;  /* 0x000000ff0200720c */ /* 0x000fda0003f25270 */
[----:B------:R-:W-:Y:S05]  /*0690*/  @!P1 BRA `(.L_x_7) ;  /* 0x0000000400249947 */ /* 0x000fea0003800000 */
[----:B------:R-:W-:Y:S01]  /*06a0*/  ISETP.NE.AND P1, PT, R5, RZ, PT ;  /* 0x000000ff0500720c */ /* 0x000fe20003f25270 */
[----:B------:R-:W-:-:S12]  /*06b0*/  @!P0 BRA `(.L_x_8) ;  /* 0x0000000000788947 */ /* 0x000fd80003800000 */
[----:B------:R-:W0:Y:S01]  /*06c0*/  LDC.64 R10, c[0x0][0x388] ;  /* 0x0000e200ff0a7b82 */ /* 0x000e220000000a00 */
[----:B------:R-:W-:-:S07]  /*06d0*/  IADD3 R13, PT, PT, R22, R27, RZ ;  /* 0x0000001b160d7210 */ /* 0x000fce0007ffe0ff */
[----:B------:R-:W2:Y:S01]  /*06e0*/  LDC.64 R8, c[0x0][0x390] ;  /* 0x0000e400ff087b82 */ /* 0x000ea20000000a00 */
[----:B0-----:R-:W-:-:S05]  /*06f0*/  IMAD.WIDE R10, R13, 0x8, R10 ;  /* 0x000000080d0a7825 */ /* 0x001fca00078e020a */
[----:B-1----:R-:W3:Y:S01]  /*0700*/  LDG.E.64 R18, desc[UR8][R10.64] ;  /* 0x000000080a127981 */ /* 0x002ee2000c1e1b00 */
[----:B--2---:R-:W-:-:S03]  /*0710*/  IMAD.WIDE.U32 R8, R27, 0x8, R8 ;  /* 0x000000081b087825 */ /* 0x004fc600078e0008 */
[----:B------:R-:W2:Y:S04]  /*0720*/  LDG.E.64 R16, desc[UR8][R10.64+0x8] ;  /* 0x000008080a107981 */ /* 0x000ea8000c1e1b00 */
[----:B------:R-:W3:Y:S04]  /*0730*/  LDG.E.64 R12, desc[UR8][R8.64] ;  /* 0x00000008080c7981 */ /* 0x000ee8000c1e1b00 */
[----:B------:R-:W2:Y:S04]  /*0740*/  LDG.E.64 R14, desc[UR8][R8.64+0x8] ;  /* 0x00000808080e7981 */ /* 0x000ea8000c1e1b00 */
[----:B------:R-:W4:Y:S04]  /*0750*/  LDG.E.64 R24, desc[UR8][R10.64+0x38] ;  /* 0x000038080a187981 */ /* 0x000f28000c1e1b00 */
[----:B------:R-:W4:Y:S01]  /*0760*/  LDG.E.64 R28, desc[UR8][R8.64+0x38] ;  /* 0x00003808081c7981 */ /* 0x000f22000c1e1b00 */
        /* <DEDUP_REMOVED lines=15> */
[----:B--2---:R-:W-:Y:S01]  /*0860*/  DFMA R16, R18, R16, R20 ;  /* 0x000000101210722b */ /* 0x004fe20000000014 */
[----:B------:R-:W-:-:S07]  /*0870*/  VIADD R27, R27, 0x8 ;  /* 0x000000081b1b7836 */ /* 0x000fce0000000000 */
[----:B---3--:R-:W-:-:S08]  /*0880*/  DFMA R12, R12, R14, R16 ;  /* 0x0000000e0c0c722b */ /* 0x008fd00000000010 */
[----:B----4-:R-:W-:-:S11]  /*0890*/  DFMA R20, R24, R28, R12 ;  /* 0x0000001c1814722b */ /* 0x010fd6000000000c */
.L_x_8:
[----:B------:R-:W-:Y:S05]  /*08a0*/  @!P1 BRA `(.L_x_7) ;  /* 0x0000000000a09947 */ /* 0x000fea0003800000 */
[----:B------:R-:W-:Y:S02]  /*08b0*/  IADD3 R8, PT, PT, R5, -0x1, RZ ;  /* 0xffffffff05087810 */ /* 0x000fe40007ffe0ff */
[----:B------:R-:W-:Y:S02]  /*08c0*/  ISETP.NE.AND P2, PT, R6, RZ, PT ;  /* 0x000000ff0600720c */ /* 0x000fe40003f45270 */
[----:B------:R-:W-:-:S13]  /*08d0*/  ISETP.GE.U32.AND P1, PT, R8, 0x3, PT ;  /* 0x000000030800780c */ /* 0x000fda0003f26070 */
[----:B------:R-:W-:Y:S05]  /*08e0*/  @!P1 BRA `(.L_x_9) ;  /* 0x0000000000489947 */ /* 0x000fea0003800000 */
[----:B------:R-:W0:Y:S01]  /*08f0*/  LDC.64 R14, c[0x0][0x388] ;  /* 0x0000e200ff0e7b82 */ /* 0x000e220000000a00 */
[----:B------:R-:W-:-:S07]  /*0900*/  IMAD.IADD R11, R22, 0x1, R27 ;  /* 0x00000001160b7824 */ /* 0x000fce00078e021b */
        /* <DEDUP_REMOVED lines=12> */
[----:B--2---:R-:W-:Y:S01]  /*09d0*/  DFMA R10, R10, R12, R20 ;  /* 0x0000000c0a0a722b */ /* 0x004fe20000000014 */
[----:B------:R-:W-:-:S07]  /*09e0*/  IADD3 R27, PT, PT, R27, 0x4, RZ ;  /* 0x000000041b1b7810 */ /* 0x000fce0007ffe0ff */
[----:B---3--:R-:W-:-:S08]  /*09f0*/  DFMA R10, R18, R16, R10 ;  /* 0x00000010120a722b */ /* 0x008fd0000000000a */
[----:B----4-:R-:W-:-:S11]  /*0a00*/  DFMA R20, R24, R28, R10 ;  /* 0x0000001c1814722b */ /* 0x010fd6000000000a */
.L_x_9:
[----:B------:R-:W-:Y:S05]  /*0a10*/  @!P2 BRA `(.L_x_7) ;  /* 0x000000000044a947 */ /* 0x000fea0003800000 */
[----:B------:R-:W0:Y:S01]  /*0a20*/  LDC.64 R8, c[0x0][0x388] ;  /* 0x0000e200ff087b82 */ /* 0x000e220000000a00 */
[----:B------:R-:W-:-:S07]  /*0a30*/  IMAD.IADD R13, R22, 0x1, R27 ;  /* 0x00000001160d7824 */ /* 0x000fce00078e021b */
[----:B------:R-:W2:Y:S01]  /*0a40*/  LDC.64 R10, c[0x0][0x390] ;  /* 0x0000e400ff0a7b82 */ /* 0x000ea20000000a00 */
[----:B0-----:R-:W-:-:S05]  /*0a50*/  IMAD.WIDE R8, R13, 0x8, R8 ;  /* 0x000000080d087825 */ /* 0x001fca00078e0208 */
[----:B-1----:R-:W3:Y:S01]  /*0a60*/  LDG.E.64 R12, desc[UR8][R8.64] ;  /* 0x00000008080c7981 */ /* 0x002ee2000c1e1b00 */
[----:B--2---:R-:W-:-:S05]  /*0a70*/  IMAD.WIDE.U32 R10, R27, 0x8, R10 ;  /* 0x000000081b0a7825 */ /* 0x004fca00078e000a */
[----:B------:R-:W3:Y:S01]  /*0a80*/  LDG.E.64 R14, desc[UR8][R10.64] ;  /* 0x000000080a0e7981 */ /* 0x000ee2000c1e1b00 */
[----:B------:R-:W-:Y:S01]  /*0a90*/  ISETP.NE.AND P1, PT, R6, 0x1, PT ;  /* 0x000000010600780c */ /* 0x000fe20003f25270 */
[----:B---3--:R-:W-:-:S12]  /*0aa0*/  DFMA R20, R12, R14, R20 ;  /* 0x0000000e0c14722b */ /* 0x008fd80000000014 */
[----:B------:R-:W-:Y:S05]  /*0ab0*/  @!P1 BRA `(.L_x_7) ;  /* 0x00000000001c9947 */ /* 0x000fea0003800000 */
[----:B------:R-:W-:Y:S01]  /*0ac0*/  ISETP.NE.AND P1, PT, R6, 0x2, PT ;  /* 0x000000020600780c */ /* 0x000fe20003f25270 */
[----:B------:R-:W2:Y:S04]  /*0ad0*/  LDG.E.64 R12, desc[UR8][R8.64+0x8] ;  /* 0x00000808080c7981 */ /* 0x000ea8000c1e1b00 */
[----:B------:R-:W2:Y:S08]  /*0ae0*/  LDG.E.64 R14, desc[UR8][R10.64+0x8] ;  /* 0x000008080a0e7981 */ /* 0x000eb0000c1e1b00 */
[----:B------:R-:W3:Y:S04]  /*0af0*/  @P1 LDG.E.64 R16, desc[UR8][R8.64+0x10] ;  /* 0x0000100808101981 */ /* 0x000ee8000c1e1b00 */
[----:B------:R-:W3:Y:S01]  /*0b00*/  @P1 LDG.E.64 R18, desc[UR8][R10.64+0x10] ;  /* 0x000010080a121981 */ /* 0x000ee2000c1e1b00 */
[----:B--2---:R-:W-:-:S08]  /*0b10*/  DFMA R20, R12, R14, R20 ;  /* 0x0000000e0c14722b */ /* 0x004fd00000000014 */
[----:B---3--:R-:W-:-:S11]  /*0b20*/  @P1 DFMA R20, R16, R18, R20 ;  /* 0x000000121014122b */ /* 0x008fd60000000014 */
.L_x_7:
[----:B------:R-:W0:Y:S02]  /*0b30*/  LDC.64 R8, c[0x0][0x380] ;  /* 0x0000e000ff087b82 */ /* 0x000e240000000a00 */
[----:B0-----:R-:W-:Y:S01]  /*0b40*/  IMAD.WIDE R8, R0, 0x8, R8 ;  /* 0x0000000800087825 */ /* 0x001fe200078e0208 */
[----:B------:R-:W-:-:S04]  /*0b50*/  IADD3 R0, PT, PT, R3, R0, RZ ;  /* 0x0000000003007210 */ /* 0x000fc80007ffe0ff */
[----:B-1----:R0:W-:Y:S01]  /*0b60*/  STG.E.64 desc[UR8][R8.64], R20 ;  /* 0x0000001408007986 */ /* 0x0021e2000c101b08 */
[----:B------:R-:W-:-:S13]  /*0b70*/  ISETP.GE.AND P1, PT, R0, R23, PT ;  /* 0x000000170000720c */ /* 0x000fda0003f26270 */
[----:B0-----:R-:W-:Y:S05]  /*0b80*/  @!P1 BRA `(.L_x_10) ;  /* 0xfffffff400949947 */ /* 0x001fea000383ffff */
[----:B------:R-:W-:Y:S05]  /*0b90*/  EXIT ;  /* 0x000000000000794d */ /* 0x000fea0003800000 */
.L_x_11:
        /* <DEDUP_REMOVED lines=14> */
.L_x_21:


//--------------------- .text._Z18partial_sum_devicePdS_S_i --------------------------
	.section	.text._Z18partial_sum_devicePdS_S_i,"ax",@progbits
	.align	128
        .global         _Z18partial_sum_devicePdS_S_i
        .type           _Z18partial_sum_devicePdS_S_i,@function
        .size           _Z18partial_sum_devicePdS_S_i,(.L_x_22 - _Z18partial_sum_devicePdS_S_i)
        .other          _Z18partial_sum_devicePdS_S_i,@"STO_CUDA_ENTRY STV_DEFAULT"
_Z18partial_sum_devicePdS_S_i:
.text._Z18partial_sum_devicePdS_S_i:
[----:B------:R-:W-:Y:S01]  /*0000*/  LDC R1, c[0x0][0x37c] ;  /* 0x0000df00ff017b82 */ /* 0x000fe20000000800 */
[----:B------:R-:W0:Y:S01]  /*0010*/  S2R R15, SR_TID.X ;  /* 0x00000000000f7919 */ /* 0x000e220000002100 */
[----:B------:R-:W1:Y:S01]  /*0020*/  LDCU UR4, c[0x0][0x360] ;  /* 0x00006c00ff0477ac */ /* 0x000e620008000800 */
[----:B------:R-:W-:Y:S01]  /*0030*/  BSSY.RECONVERGENT B0, `(.L_x_12) ;  /* 0x0000017000007945 */ /* 0x000fe20003800200 */
[----:B------:R-:W-:Y:S01]  /*0040*/  CS2R R2, SRZ ;  /* 0x0000000000027805 */ /* 0x000fe2000001ff00 */
[----:B------:R-:W0:Y:S01]  /*0050*/  S2R R0, SR_CTAID.X ;  /* 0x0000000000007919 */ /* 0x000e220000002500 */
[----:B------:R-:W2:Y:S01]  /*0060*/  LDCU UR5, c[0x0][0x398] ;  /* 0x00007300ff0577ac */ /* 0x000ea20008000800 */
[----:B------:R-:W3:Y:S01]  /*0070*/  LDCU.64 UR6, c[0x0][0x358] ;  /* 0x00006b00ff0677ac */ /* 0x000ee20008000a00 */
[----:B-1----:R-:W-:Y:S02]  /*0080*/  IMAD.U32 R12, RZ, RZ, UR4 ;  /* 0x00000004ff0c7e24 */ /* 0x002fe4000f8e00ff */
[----:B0-----:R-:W-:-:S05]  /*0090*/  IMAD R4, R0, UR4, R15 ;  /* 0x0000000400047c24 */ /* 0x001fca000f8e020f */
[----:B--2---:R-:W-:-:S13]  /*00a0*/  ISETP.GE.AND P0, PT, R4, UR5, PT ;  /* 0x0000000504007c0c */ /* 0x004fda000bf06270 */
[----:B---3--:R-:W-:Y:S05]  /*00b0*/  @P0 BRA `(.L_x_13) ;  /* 0x0000000000380947 */ /* 0x008fea0003800000 */
[----:B------:R-:W0:Y:S01]  /*00c0*/  LDC.64 R8, c[0x0][0x388] ;  /* 0x0000e200ff087b82 */ /* 0x000e220000000a00 */
[----:B------:R-:W1:Y:S01]  /*00d0*/  LDCU UR4, c[0x0][0x370] ;  /* 0x00006e00ff0477ac */ /* 0x000e620008000800 */
[----:B------:R-:W-:Y:S01]  /*00e0*/  IMAD.MOV.U32 R13, RZ, RZ, R4 ;  /* 0x000000ffff0d7224 */ /* 0x000fe200078e0004 */
[----:B------:R-:W-:-:S05]  /*00f0*/  CS2R R2, SRZ ;  /* 0x0000000000027805 */ /* 0x000fca000001ff00 */
[----:B------:R-:W2:Y:S01]  /*0100*/  LDC.64 R10, c[0x0][0x390] ;  /* 0x0000e400ff0a7b82 */ /* 0x000ea20000000a00 */
[----:B-1----:R-:W-:-:S07]  /*0110*/  IMAD R14, R12, UR4, RZ ;  /* 0x000000040c0e7c24 */ /* 0x002fce000f8e02ff */
.L_x_14:
[----:B0-----:R-:W-:-:S04]  /*0120*/  IMAD.WIDE R4, R13, 0x8, R8 ;  /* 0x000000080d047825 */ /* 0x001fc800078e0208 */
[----:B--2---:R-:W-:Y:S02]  /*0130*/  IMAD.WIDE R6, R13, 0x8, R10 ;  /* 0x000000080d067825 */ /* 0x004fe400078e020a */
[----:B------:R-:W2:Y:S04]  /*0140*/  LDG.E.64 R4, desc[UR6][R4.64] ;  /* 0x0000000604047981 */ /* 0x000ea8000c1e1b00 */
[----:B------:R-:W2:Y:S01]  /*0150*/  LDG.E.64 R6, desc[UR6][R6.64] ;  /* 0x0000000606067981 */ /* 0x000ea2000c1e1b00 */
[----:B------:R-:W-:-:S05]  /*0160*/  IMAD.IADD R13, R14, 0x1, R13 ;  /* 0x000000010e0d7824 */ /* 0x000fca00078e020d */
[----:B------:R-:W-:Y:S01]  /*0170*/  ISETP.GE.AND P0, PT, R13, UR5, PT ;  /* 0x000000050d007c0c */ /* 0x000fe2000bf06270 */
[----:B--2---:R-:W-:-:S12]  /*0180*/  DFMA R2, R4, R6, R2 ;  /* 0x000000060402722b */ /* 0x004fd80000000002 */
[----:B------:R-:W-:Y:S05]  /*0190*/  @!P0 BRA `(.L_x_14) ;  /* 0xfffffffc00e08947 */ /* 0x000fea000383ffff */
.L_x_13:
[----:B------:R-:W-:Y:S05]  /*01a0*/  BSYNC.RECONVERGENT B0 ;  /* 0x0000000000007941 */ /* 0x000fea0003800200 */
.L_x_12:
[----:B------:R-:W0:Y:S01]  /*01b0*/  S2UR UR5, SR_CgaCtaId ;  /* 0x00000000000579c3 */ /* 0x000e220000008800 */
[----:B------:R-:W-:Y:S01]  /*01c0*/  UMOV UR4, 0x400 ;  /* 0x0000040000047882 */ /* 0x000fe20000000000 */
[----:B------:R-:W-:Y:S02]  /*01d0*/  ISETP.GE.U32.AND P1, PT, R12, 0x2, PT ;  /* 0x000000020c00780c */ /* 0x000fe40003f26070 */
[----:B------:R-:W-:Y:S01]  /*01e0*/  ISETP.NE.AND P0, PT, R15, RZ, PT ;  /* 0x000000ff0f00720c */ /* 0x000fe20003f05270 */
[----:B0-----:R-:W-:-:S06]  /*01f0*/  ULEA UR4, UR5, UR4, 0x18 ;  /* 0x0000000405047291 */ /* 0x001fcc000f8ec0ff */
[----:B------:R-:W-:-:S05]  /*0200*/  LEA R7, R15, UR4, 0x3 ;  /* 0x000000040f077c11 */ /* 0x000fca000f8e18ff */
[----:B------:R0:W-:Y:S01]  /*0210*/  STS.64 [R7], R2 ;  /* 0x0000000207007388 */ /* 0x0001e20000000a00 */
[----:B------:R-:W-:Y:S06]  /*0220*/  BAR.SYNC.DEFER_BLOCKING 0x0 ;  /* 0x0000000000007b1d */ /* 0x000fec0000010000 */
[----:B------:R-:W-:Y:S05]  /*0230*/  @!P1 BRA `(.L_x_15) ;  /* 0x00000000002c9947 */ /* 0x000fea0003800000 */
.L_x_16:
[----:B------:R-:W-:-:S04]  /*0240*/  SHF.R.U32.HI R8, RZ, 0x1, R12 ;  /* 0x00000001ff087819 */ /* 0x000fc8000001160c */
[----:B------:R-:W-:-:S13]  /*0250*/  ISETP.GE.U32.AND P1, PT, R15, R8, PT ;  /* 0x000000080f00720c */ /* 0x000fda0003f26070 */
[----:B------:R-:W-:Y:S01]  /*0260*/  @!P1 IMAD R6, R8, 0x8, R7 ;  /* 0x0000000808069824 */ /* 0x000fe200078e0207 */
[----:B------:R-:W-:Y:S04]  /*0270*/  @!P1 LDS.64 R4, [R7] ;  /* 0x0000000007049984 */ /* 0x000fe80000000a00 */
[----:B0-----:R-:W0:Y:S02]  /*0280*/  @!P1 LDS.64 R2, [R6] ;  /* 0x0000000006029984 */ /* 0x001e240000000a00 */
[----:B0-----:R-:W-:-:S07]  /*0290*/  @!P1 DADD R2, R2, R4 ;  /* 0x0000000002029229 */ /* 0x001fce0000000004 */
[----:B------:R1:W-:Y:S01]  /*02a0*/  @!P1 STS.64 [R7], R2 ;  /* 0x0000000207009388 */ /* 0x0003e20000000a00 */
[----:B------:R-:W-:Y:S01]  /*02b0*/  BAR.SYNC.DEFER_BLOCKING 0x0 ;  /* 0x0000000000007b1d */ /* 0x000fe20000010000 */
[----:B------:R-:W-:Y:S01]  /*02c0*/  ISETP.GT.U32.AND P1, PT, R12, 0x3, PT ;  /* 0x000000030c00780c */ /* 0x000fe20003f24070 */
[----:B------:R-:W-:-:S12]  /*02d0*/  IMAD.MOV.U32 R12, RZ, RZ, R8 ;  /* 0x000000ffff0c7224 */ /* 0x000fd800078e0008 */
[----:B-1----:R-:W-:Y:S05]  /*02e0*/  @P1 BRA `(.L_x_16) ;  /* 0xfffffffc00d41947 */ /* 0x002fea000383ffff */
.L_x_15:
[----:B------:R-:W-:Y:S05]  /*02f0*/  @P0 EXIT ;  /* 0x000000000000094d */ /* 0x000fea0003800000 */
[----:B------:R-:W1:Y:S01]  /*0300*/  S2UR UR5, SR_CgaCtaId ;  /* 0x00000000000579c3 */ /* 0x000e620000008800 */
[----:B------:R-:W-:-:S07]  /*0310*/  UMOV UR4, 0x400 ;  /* 0x0000040000047882 */ /* 0x000fce0000000000 */
[----:B------:R-:W2:Y:S01]  /*0320*/  LDC.64 R4, c[0x0][0x380] ;  /* 0x0000e000ff047b82 */ /* 0x000ea20000000a00 */
[----:B-1----:R-:W-:Y:S01]  /*0330*/  ULEA UR4, UR5, UR4, 0x18 ;  /* 0x0000000405047291 */ /* 0x002fe2000f8ec0ff */
[----:B--2---:R-:W-:-:S08]  /*0340*/  IMAD.WIDE.U32 R4, R0, 0x8, R4 ;  /* 0x0000000800047825 */ /* 0x004fd000078e0004 */
[----:B0-----:R-:W0:Y:S04]  /*0350*/  LDS.64 R2, [UR4] ;  /* 0x00000004ff027984 */ /* 0x001e280008000a00 */
[----:B0-----:R-:W-:Y:S01]  /*0360*/  STG.E.64 desc[UR6][R4.64], R2 ;  /* 0x0000000204007986 */ /* 0x001fe2000c101b06 */
[----:B------:R-:W-:Y:S05]  /*0370*/  EXIT ;  /* 0x000000000000794d */ /* 0x000fea0003800000 */
.L_x_17:
        /* <DEDUP_REMOVED lines=16> */
.L_x_22:


//--------------------- .text._Z5ew_maPdS_S_di    --------------------------
	.section	.text._Z5ew_maPdS_S_di,"ax",@progbits
	.align	128
        .global         _Z5ew_maPdS_S_di
        .type           _Z5ew_maPdS_S_di,@function
        .size           _Z5ew_maPdS_S_di,(.L_x_23 - _Z5ew_maPdS_S_di)
        .other          _Z5ew_maPdS_S_di,@"STO_CUDA_ENTRY STV_DEFAULT"
_Z5ew_maPdS_S_di:
.text._Z5ew_maPdS_S_di:
[----:B------:R-:W-:Y:S01]  /*0000*/  LDC R1, c[0x0][0x37c] ;  /* 0x0000df00ff017b82 */ /* 0x000fe20000000800 */
[----:B------:R-:W0:Y:S07]  /*0010*/  S2R R0, SR_TID.X ;  /* 0x0000000000007919 */ /* 0x000e2e0000002100 */
[----:B------:R-:W0:Y:S01]  /*0020*/  S2UR UR4, SR_CTAID.X ;  /* 0x00000000000479c3 */ /* 0x000e220000002500 */
[----:B------:R-:W1:Y:S07]  /*0030*/  LDCU UR5, c[0x0][0x3a0] ;  /* 0x00007400ff0577ac */ /* 0x000e6e0008000800 */
[----:B------:R-:W0:Y:S02]  /*0040*/  LDC R19, c[0x0][0x360] ;  /* 0x0000d800ff137b82 */ /* 0x000e240000000800 */
[----:B0-----:R-:W-:-:S05]  /*0050*/  IMAD R0, R19, UR4, R0 ;  /* 0x0000000413007c24 */ /* 0x001fca000f8e0200 */
[----:B-1----:R-:W-:-:S13]  /*0060*/  ISETP.GE.AND P0, PT, R0, UR5, PT ;  /* 0x0000000500007c0c */ /* 0x002fda000bf06270 */
[----:B------:R-:W-:Y:S05]  /*0070*/  @P0 EXIT ;  /* 0x000000000000094d */ /* 0x000fea0003800000 */
[----:B------:R-:W0:Y:S01]  /*0080*/  LDC.64 R12, c[0x0][0x390] ;  /* 0x0000e400ff0c7b82 */ /* 0x000e220000000a00 */
[----:B------:R-:W1:Y:S01]  /*0090*/  LDCU UR4, c[0x0][0x370] ;  /* 0x00006e00ff0477ac */ /* 0x000e620008000800 */
[----:B------:R-:W2:Y:S06]  /*00a0*/  LDCU.64 UR6, c[0x0][0x358] ;  /* 0x00006b00ff0677ac */ /* 0x000eac0008000a00 */
[----:B------:R-:W3:Y:S08]  /*00b0*/  LDC.64 R14, c[0x0][0x398] ;  /* 0x0000e600ff0e7b82 */ /* 0x000ef00000000a00 */
[----:B------:R-:W4:Y:S01]  /*00c0*/  LDC.64 R16, c[0x0][0x380] ;  /* 0x0000e000ff107b82 */ /* 0x000f220000000a00 */
[----:B-1----:R-:W-:-:S07]  /*00d0*/  IMAD R19, R19, UR4, RZ ;  /* 0x0000000413137c24 */ /* 0x002fce000f8e02ff */
[----:B--2---:R-:W1:Y:S02]  /*00e0*/  LDC.64 R10, c[0x0][0x388] ;  /* 0x0000e200ff0a7b82 */ /* 0x004e640000000a00 */
.L_x_18:
[----:B-1----:R-:W-:-:S04]  /*00f0*/  IMAD.WIDE R2, R0, 0x8, R10 ;  /* 0x0000000800027825 */ /* 0x002fc800078e020a */
[C---:B0-----:R-:W-:Y:S02]  /*0100*/  IMAD.WIDE R4, R0.reuse, 0x8, R12 ;  /* 0x0000000800047825 */ /* 0x041fe400078e020c */
[----:B------:R-:W3:Y:S04]  /*0110*/  LDG.E.64 R2, desc[UR6][R2.64] ;  /* 0x0000000602027981 */ /* 0x000ee8000c1e1b00 */
[----:B------:R-:W3:Y:S01]  /*0120*/  LDG.E.64 R4, desc[UR6][R4.64] ;  /* 0x0000000604047981 */ /* 0x000ee2000c1e1b00 */
[----:B--2-4-:R-:W-:Y:S01]  /*0130*/  IMAD.WIDE R8, R0, 0x8, R16 ;  /* 0x0000000800087825 */ /* 0x014fe200078e0210 */
[----:B------:R-:W-:-:S04]  /*0140*/  IADD3 R0, PT, PT, R19, R0, RZ ;  /* 0x0000000013007210 */ /* 0x000fc80007ffe0ff */
[----:B------:R-:W-:Y:S01]  /*0150*/  ISETP.GE.AND P0, PT, R0, UR5, PT ;  /* 0x0000000500007c0c */ /* 0x000fe2000bf06270 */
[----:B---3--:R-:W-:-:S07]  /*0160*/  DFMA R6, R4, R14, R2 ;  /* 0x0000000e0406722b */ /* 0x008fce0000000002 */
[----:B------:R2:W-:Y:S05]  /*0170*/  STG.E.64 desc[UR6][R8.64], R6 ;  /* 0x0000000608007986 */ /* 0x0005ea000c101b06 */
[----:B------:R-:W-:Y:S05]  /*0180*/  @!P0 BRA `(.L_x_18) ;  /* 0xfffffffc00d88947 */ /* 0x000fea000383ffff */
[----:B------:R-:W-:Y:S05]  /*0190*/  EXIT ;  /* 0x000000000000794d */ /* 0x000fea0003800000 */
.L_x_19:
        /* <DEDUP_REMOVED lines=14> */
.L_x_23:


//--------------------- .nv.shared._Z15tile_mmm_devicePdS_S_i --------------------------
	.section	.nv.shared._Z15tile_mmm_devicePdS_S_i,"aw",@nobits
	.sectionflags	@""
	.align	8
.nv.shared._Z15tile_mmm_devicePdS_S_i:
	.zero		5120


//--------------------- .nv.shared.reserved.0     --------------------------
	.section	.nv.shared.reserved.0,"aw",@nobits
	.weak		__nv_reservedSMEM_offset_0_alias
	.size		__nv_reservedSMEM_offset_0_alias, 0, 64
	.other		__nv_reservedSMEM_offset_0_alias,@"STO_CUDA_RESERVED_SHARED STV_DEFAULT"
__nv_reservedSMEM_offset_0_alias:
	.zero		0
	.zero		64


//--------------------- .nv.shared._Z18partial_sum_devicePdS_S_i --------------------------
	.section	.nv.shared._Z18partial_sum_devicePdS_S_i,"aw",@nobits
	.sectionflags	@""
	.align	8
.nv.shared._Z18partial_sum_devicePdS_S_i:
	.zero		3072


//--------------------- .nv.constant0._Z15tile_mmm_devicePdS_S_i --------------------------
	.section	.nv.constant0._Z15tile_mmm_devicePdS_S_i,"a",@progbits
	.sectionflags	@""
	.align	4
.nv.constant0._Z15tile_mmm_devicePdS_S_i:
	.zero		924


//--------------------- .nv.constant0._Z18mat_vec_mul_devicePdS_S_i --------------------------
	.section	.nv.constant0._Z18mat_vec_mul_devicePdS_S_i,"a",@progbits
	.sectionflags	@""
	.align	4
.nv.constant0._Z18mat_vec_mul_devicePdS_S_i:
	.zero		924


//--------------------- .nv.constant0._Z18partial_sum_devicePdS_S_i --------------------------
	.section	.nv.constant0._Z18partial_sum_devicePdS_S_i,"a",@progbits
	.sectionflags	@""
	.align	4
.nv.constant0._Z18partial_sum_devicePdS_S_i:
	.zero		924


//--------------------- .nv.constant0._Z5ew_maPdS_S_di --------------------------
	.section	.nv.constant0._Z5ew_maPdS_S_di,"a",@progbits
	.sectionflags	@""
	.align	4
.nv.constant0._Z5ew_maPdS_S_di:
	.zero		932


//--------------------- SYMBOLS --------------------------

	.type		.nv.reservedSmem.offset0,@object
	.size		.nv.reservedSmem.offset0,0x4
	.type		.nv.reservedSmem.cap,@object
	.size		.nv.reservedSmem.cap,0x4
